	.target	sm_80

	.elftype	@"ET_EXEC"


//--------------------- .note.nv.tkinfo           --------------------------
	.section	.note.nv.tkinfo,"",@"SHT_NOTE"
	.sectionflags	@"SHF_NOTE_NV_TKINFO"
	.tkinfo
        /*0018*/ 	.word	0x00000002
        /*0030*/ 	.string	""
        /*0030*/ 	.string	"ptxas"
        /*0030*/ 	.string	"Cuda compilation tools, release 13.0, V13.0.88"
        /*0030*/ 	.string	"Build cuda_13.0.r13.0/compiler.36424714_0"
        /*0030*/ 	.string	"-v  -suppress-debug-info  -lineinfo  -arch sm_80 "



//--------------------- .note.nv.cuinfo           --------------------------
	.section	.note.nv.cuinfo,"",@"SHT_NOTE"
	.sectionflags	@"SHF_NOTE_NV_CUINFO"
        /*0018*/ 	.short	0x0002
        /*001a*/ 	.short	0x0050
        /*001c*/ 	.short	0x0082
	.zero		2


//--------------------- .nv.info                  --------------------------
	.section	.nv.info,"",@"SHT_CUDA_INFO"
	.align	4


	//----- nvinfo : EIATTR_REGCOUNT
	.align		4
        /*0000*/ 	.byte	0x04, 0x2f
        /*0002*/ 	.short	(.L_1 - .L_0)
	.align		4
.L_0:
        /*0004*/ 	.word	index@(matmul_kernel)
        /*0008*/ 	.word	0x000000fe


	//----- nvinfo : EIATTR_FRAME_SIZE
	.align		4
.L_1:
        /*000c*/ 	.byte	0x04, 0x11
        /*000e*/ 	.short	(.L_3 - .L_2)
	.align		4
.L_2:
        /*0010*/ 	.word	index@(matmul_kernel)
        /*0014*/ 	.word	0x00000000


	//----- nvinfo : EIATTR_MIN_STACK_SIZE
	.align		4
.L_3:
        /*0018*/ 	.byte	0x04, 0x12
        /*001a*/ 	.short	(.L_5 - .L_4)
	.align		4
.L_4:
        /*001c*/ 	.word	index@(matmul_kernel)
        /*0020*/ 	.word	0x00000000
.L_5:


//--------------------- .nv.info.matmul_kernel    --------------------------
	.section	.nv.info.matmul_kernel,"",@"SHT_CUDA_INFO"
	.sectionflags	@""
	.align	4


	//----- nvinfo : EIATTR_CUDA_API_VERSION
	.align		4
        /*0000*/ 	.byte	0x04, 0x37
        /*0002*/ 	.short	(.L_7 - .L_6)
.L_6:
        /*0004*/ 	.word	0x00000082


	//----- nvinfo : EIATTR_SW2861232_WAR
	.align		4
.L_7:
        /*0008*/ 	.byte	0x01, 0x35
	.zero		2


	//----- nvinfo : EIATTR_PARAM_CBANK
	.align		4
        /*000c*/ 	.byte	0x04, 0x0a
        /*000e*/ 	.short	(.L_9 - .L_8)
	.align		4
.L_8:
        /*0010*/ 	.word	index@(.nv.constant0.matmul_kernel)
        /*0014*/ 	.short	0x0160
        /*0016*/ 	.short	0x0050


	//----- nvinfo : EIATTR_CBANK_PARAM_SIZE
	.align		4
.L_9:
        /*0018*/ 	.byte	0x03, 0x19
        /*001a*/ 	.short	0x0050


	//----- nvinfo : EIATTR_KPARAM_INFO
	.align		4
        /*001c*/ 	.byte	0x04, 0x17
        /*001e*/ 	.short	(.L_11 - .L_10)
.L_10:
        /*0020*/ 	.word	0x00000000
        /*0024*/ 	.short	0x000d
        /*0026*/ 	.short	0x0048
        /*0028*/ 	.byte	0x00, 0xf4, 0x21, 0x00


	//----- nvinfo : EIATTR_KPARAM_INFO
	.align		4
.L_11:
        /*002c*/ 	.byte	0x04, 0x17
        /*002e*/ 	.short	(.L_13 - .L_12)
.L_12:
        /*0030*/ 	.word	0x00000000
        /*0034*/ 	.short	0x000c
        /*0036*/ 	.short	0x0040
        /*0038*/ 	.byte	0x00, 0xf4, 0x21, 0x00


	//----- nvinfo : EIATTR_KPARAM_INFO
	.align		4
.L_13:
        /*003c*/ 	.byte	0x04, 0x17
        /*003e*/ 	.short	(.L_15 - .L_14)
.L_14:
        /*0040*/ 	.word	0x00000000
        /*0044*/ 	.short	0x000b
        /*0046*/ 	.short	0x0038
        /*0048*/ 	.byte	0x00, 0xf0, 0x11, 0x00


	//----- nvinfo : EIATTR_KPARAM_INFO
	.align		4
.L_15:
        /*004c*/ 	.byte	0x04, 0x17
        /*004e*/ 	.short	(.L_17 - .L_16)
.L_16:
        /*0050*/ 	.word	0x00000000
        /*0054*/ 	.short	0x000a
        /*0056*/ 	.short	0x0034
        /*0058*/ 	.byte	0x00, 0xf0, 0x11, 0x00


	//----- nvinfo : EIATTR_KPARAM_INFO
	.align		4
.L_17:
        /*005c*/ 	.byte	0x04, 0x17
        /*005e*/ 	.short	(.L_19 - .L_18)
.L_18:
        /*0060*/ 	.word	0x00000000
        /*0064*/ 	.short	0x0009
        /*0066*/ 	.short	0x0030
        /*0068*/ 	.byte	0x00, 0xf0, 0x11, 0x00


	//----- nvinfo : EIATTR_KPARAM_INFO
	.align		4
.L_19:
        /*006c*/ 	.byte	0x04, 0x17
        /*006e*/ 	.short	(.L_21 - .L_20)
.L_20:
        /*0070*/ 	.word	0x00000000
        /*0074*/ 	.short	0x0008
        /*0076*/ 	.short	0x002c
        /*0078*/ 	.byte	0x00, 0xf0, 0x11, 0x00


	//----- nvinfo : EIATTR_KPARAM_INFO
	.align		4
.L_21:
        /*007c*/ 	.byte	0x04, 0x17
        /*007e*/ 	.short	(.L_23 - .L_22)
.L_22:
        /*0080*/ 	.word	0x00000000
        /*0084*/ 	.short	0x0007
        /*0086*/ 	.short	0x0028
        /*0088*/ 	.byte	0x00, 0xf0, 0x11, 0x00


	//----- nvinfo : EIATTR_KPARAM_INFO
	.align		4
.L_23:
        /*008c*/ 	.byte	0x04, 0x17
        /*008e*/ 	.short	(.L_25 - .L_24)
.L_24:
        /*0090*/ 	.word	0x00000000
        /*0094*/ 	.short	0x0006
        /*0096*/ 	.short	0x0024
        /*0098*/ 	.byte	0x00, 0xf0, 0x11, 0x00


	//----- nvinfo : EIATTR_KPARAM_INFO
	.align		4
.L_25:
        /*009c*/ 	.byte	0x04, 0x17
        /*009e*/ 	.short	(.L_27 - .L_26)
.L_26:
        /*00a0*/ 	.word	0x00000000
        /*00a4*/ 	.short	0x0005
        /*00a6*/ 	.short	0x0020
        /*00a8*/ 	.byte	0x00, 0xf0, 0x11, 0x00


	//----- nvinfo : EIATTR_KPARAM_INFO
	.align		4
.L_27:
        /*00ac*/ 	.byte	0x04, 0x17
        /*00ae*/ 	.short	(.L_29 - .L_28)
.L_28:
        /*00b0*/ 	.word	0x00000000
        /*00b4*/ 	.short	0x0004
        /*00b6*/ 	.short	0x001c
        /*00b8*/ 	.byte	0x00, 0xf0, 0x11, 0x00


	//----- nvinfo : EIATTR_KPARAM_INFO
	.align		4
.L_29:
        /*00bc*/ 	.byte	0x04, 0x17
        /*00be*/ 	.short	(.L_31 - .L_30)
.L_30:
        /*00c0*/ 	.word	0x00000000
        /*00c4*/ 	.short	0x0003
        /*00c6*/ 	.short	0x0018
        /*00c8*/ 	.byte	0x00, 0xf0, 0x11, 0x00


	//----- nvinfo : EIATTR_KPARAM_INFO
	.align		4
.L_31:
        /*00cc*/ 	.byte	0x04, 0x17
        /*00ce*/ 	.short	(.L_33 - .L_32)
.L_32:
        /*00d0*/ 	.word	0x00000000
        /*00d4*/ 	.short	0x0002
        /*00d6*/ 	.short	0x0010
        /*00d8*/ 	.byte	0x00, 0xf4, 0x21, 0x00


	//----- nvinfo : EIATTR_KPARAM_INFO
	.align		4
.L_33:
        /*00dc*/ 	.byte	0x04, 0x17
        /*00de*/ 	.short	(.L_35 - .L_34)
.L_34:
        /*00e0*/ 	.word	0x00000000
        /*00e4*/ 	.short	0x0001
        /*00e6*/ 	.short	0x0008
        /*00e8*/ 	.byte	0x00, 0xf4, 0x21, 0x00


	//----- nvinfo : EIATTR_KPARAM_INFO
	.align		4
.L_35:
        /*00ec*/ 	.byte	0x04, 0x17
        /*00ee*/ 	.short	(.L_37 - .L_36)
.L_36:
        /*00f0*/ 	.word	0x00000000
        /*00f4*/ 	.short	0x0000
        /*00f6*/ 	.short	0x0000
        /*00f8*/ 	.byte	0x00, 0xf4, 0x21, 0x00


	//----- nvinfo : EIATTR_MAXREG_COUNT
	.align		4
.L_37:
        /*00fc*/ 	.byte	0x03, 0x1b
        /*00fe*/ 	.short	0x00ff


	//----- nvinfo : EIATTR_NUM_BARRIERS
	.align		4
        /*0100*/ 	.byte	0x02, 0x4c
        /*0102*/ 	.byte	0x01
	.zero		1


	//----- nvinfo : EIATTR_MERCURY_ISA_VERSION
	.align		4
        /*0104*/ 	.byte	0x03, 0x5f
        /*0106*/ 	.short	0x0000


	//----- nvinfo : EIATTR_EXIT_INSTR_OFFSETS
	.align		4
        /*0108*/ 	.byte	0x04, 0x1c
        /*010a*/ 	.short	(.L_39 - .L_38)


	//   ....[0]....
.L_38:
        /*010c*/ 	.word	0x00003fc0


	//   ....[1]....
        /*0110*/ 	.word	0x00003ff0


	//----- nvinfo : EIATTR_REQNTID
	.align		4
.L_39:
        /*0114*/ 	.byte	0x04, 0x10
        /*0116*/ 	.short	(.L_41 - .L_40)
.L_40:
        /*0118*/ 	.word	0x00000040
        /*011c*/ 	.word	0x00000001
        /*0120*/ 	.word	0x00000001
.L_41:


//--------------------- .nv.callgraph             --------------------------
	.section	.nv.callgraph,"",@"SHT_CUDA_CALLGRAPH"
	.align	4
	.sectionentsize	8
	.align		4
        /*0000*/ 	.word	0x00000000
	.align		4
        /*0004*/ 	.word	0xffffffff
	.align		4
        /*0008*/ 	.word	0x00000000
	.align		4
        /*000c*/ 	.word	0xfffffffe
	.align		4
        /*0010*/ 	.word	0x00000000
	.align		4
        /*0014*/ 	.word	0xfffffffd
	.align		4
        /*0018*/ 	.word	0x00000000
	.align		4
        /*001c*/ 	.word	0xfffffffc


//--------------------- .nv.rel.action            --------------------------
	.section	.nv.rel.action,"",@"SHT_CUDA_RELOCINFO"
	.align	8
	.sectionentsize	8
        /*0000*/ 	.byte	0x73, 0x00, 0x00, 0x00, 0x00, 0x00, 0x00, 0x00, 0x00, 0x00, 0x00, 0x11, 0x25, 0x00, 0x05, 0x36


//--------------------- .nv.constant0.matmul_kernel --------------------------
	.section	.nv.constant0.matmul_kernel,"a",@progbits
	.sectionflags	@""
	.align	4
.nv.constant0.matmul_kernel:
	.zero		432


//--------------------- .text.matmul_kernel       --------------------------
	.section	.text.matmul_kernel,"ax",@progbits
	.sectioninfo	@"SHI_REGISTERS=254"
	.align	128
        .global         matmul_kernel
        .type           matmul_kernel,@function
        .size           matmul_kernel,(.L_x_4 - matmul_kernel)
        .other          matmul_kernel,@"STO_CUDA_ENTRY STV_DEFAULT"
matmul_kernel:
.text.matmul_kernel:
[----:B------:R-:W-:Y:S02]  /*0000*/  IMAD.MOV.U32 R1, RZ, RZ, c[0x0][0x28] ;  /* 0x00000a00ff017624 */ /* 0x000fe400078e00ff */
[----:B------:R-:W-:Y:S01]  /*0010*/  IMAD.MOV.U32 R0, RZ, RZ, c[0x0][0x17c] ;  /* 0x00005f00ff007624 */ /* 0x000fe200078e00ff */
[----:B------:R-:W0:Y:S01]  /*0020*/  S2R R5, SR_CTAID.X ;  /* 0x0000000000057919 */ /* 0x000e220000002500 */
[----:B------:R-:W-:Y:S01]  /*0030*/  ULDC.64 UR4, c[0x0][0x118] ;  /* 0x0000460000047ab9 */ /* 0x000fe20000000a00 */
[----:B------:R-:W-:Y:S01]  /*0040*/  CS2R R80, SRZ ;  /* 0x0000000000507805 */ /* 0x000fe2000001ff00 */
[----:B------:R-:W-:Y:S01]  /*0050*/  CS2R R52, SRZ ;  /* 0x0000000000347805 */ /* 0x000fe2000001ff00 */
[----:B------:R-:W-:Y:S01]  /*0060*/  IADD3 R0, R0, 0xf, RZ ;  /* 0x0000000f00007810 */ /* 0x000fe20007ffe0ff */
[----:B------:R-:W1:Y:S01]  /*0070*/  S2R R184, SR_TID.X ;  /* 0x0000000000b87919 */ /* 0x000e620000002100 */
[----:B------:R-:W-:Y:S01]  /*0080*/  CS2R R82, SRZ ;  /* 0x0000000000527805 */ /* 0x000fe2000001ff00 */
[----:B------:R-:W-:Y:S01]  /*0090*/  CS2R R54, SRZ ;  /* 0x0000000000367805 */ /* 0x000fe2000001ff00 */
[----:B------:R-:W-:-:S04]  /*00a0*/  SHF.R.S32.HI R3, RZ, 0x1f, R0 ;  /* 0x0000001fff037819 */ /* 0x000fc80000011400 */
[----:B------:R-:W-:-:S04]  /*00b0*/  LEA.HI R3, R3, R0, RZ, 0x4 ;  /* 0x0000000003037211 */ /* 0x000fc800078f20ff */
[----:B------:R-:W-:-:S05]  /*00c0*/  SHF.R.S32.HI R3, RZ, 0x4, R3 ;  /* 0x00000004ff037819 */ /* 0x000fca0000011403 */
[----:B------:R-:W-:Y:S01]  /*00d0*/  IMAD.SHL.U32 R4, R3, 0x8, RZ ;  /* 0x0000000803047824 */ /* 0x000fe200078e00ff */
[----:B0-----:R-:W-:-:S04]  /*00e0*/  IABS R8, R5 ;  /* 0x0000000500087213 */ /* 0x001fc80000000000 */
[-C--:B------:R-:W-:Y:S02]  /*00f0*/  IABS R7, R4.reuse ;  /* 0x0000000400077213 */ /* 0x080fe40000000000 */
[----:B------:R-:W-:Y:S02]  /*0100*/  IABS R10, R4 ;  /* 0x00000004000a7213 */ /* 0x000fe40000000000 */
[----:B------:R-:W0:Y:S01]  /*0110*/  I2F.RP R0, R7 ;  /* 0x0000000700007306 */ /* 0x000e220000209400 */
[----:B-1----:R-:W-:-:S07]  /*0120*/  LOP3.LUT R183, R184, 0x3f, RZ, 0xc0, !PT ;  /* 0x0000003fb8b77812 */ /* 0x002fce00078ec0ff */
[----:B0-----:R-:W0:Y:S02]  /*0130*/  MUFU.RCP R0, R0 ;  /* 0x0000000000007308 */ /* 0x001e240000001000 */
[----:B0-----:R-:W-:Y:S01]  /*0140*/  IADD3 R2, R0, 0xffffffe, RZ ;  /* 0x0ffffffe00027810 */ /* 0x001fe20007ffe0ff */
[----:B------:R-:W-:-:S05]  /*0150*/  IMAD.MOV R0, RZ, RZ, -R10 ;  /* 0x000000ffff007224 */ /* 0x000fca00078e0a0a */
[----:B------:R0:W1:Y:S02]  /*0160*/  F2I.FTZ.U32.TRUNC.NTZ R3, R2 ;  /* 0x0000000200037305 */ /* 0x000064000021f000 */
[----:B0-----:R-:W-:Y:S02]  /*0170*/  IMAD.MOV.U32 R2, RZ, RZ, RZ ;  /* 0x000000ffff027224 */ /* 0x001fe400078e00ff */
[----:B-1----:R-:W-:-:S04]  /*0180*/  IMAD.MOV R6, RZ, RZ, -R3 ;  /* 0x000000ffff067224 */ /* 0x002fc800078e0a03 */
[----:B------:R-:W-:Y:S02]  /*0190*/  IMAD R9, R6, R7, RZ ;  /* 0x0000000706097224 */ /* 0x000fe400078e02ff */
[----:B------:R-:W-:Y:S02]  /*01a0*/  IMAD.MOV.U32 R6, RZ, RZ, R8 ;  /* 0x000000ffff067224 */ /* 0x000fe400078e0008 */
[----:B------:R-:W-:-:S06]  /*01b0*/  IMAD.HI.U32 R3, R3, R9, R2 ;  /* 0x0000000903037227 */ /* 0x000fcc00078e0002 */
[----:B------:R-:W-:-:S04]  /*01c0*/  IMAD.HI.U32 R3, R3, R6, RZ ;  /* 0x0000000603037227 */ /* 0x000fc800078e00ff */
[----:B------:R-:W-:-:S05]  /*01d0*/  IMAD R0, R3, R0, R6 ;  /* 0x0000000003007224 */ /* 0x000fca00078e0206 */
[----:B------:R-:W-:-:S13]  /*01e0*/  ISETP.GT.U32.AND P1, PT, R7, R0, PT ;  /* 0x000000000700720c */ /* 0x000fda0003f24070 */
[----:B------:R-:W-:Y:S01]  /*01f0*/  @!P1 IMAD.IADD R0, R0, 0x1, -R7 ;  /* 0x0000000100009824 */ /* 0x000fe200078e0a07 */
[----:B------:R-:W-:Y:S02]  /*0200*/  @!P1 IADD3 R3, R3, 0x1, RZ ;  /* 0x0000000103039810 */ /* 0x000fe40007ffe0ff */
[----:B------:R-:W-:Y:S02]  /*0210*/  ISETP.NE.AND P1, PT, R4, RZ, PT ;  /* 0x000000ff0400720c */ /* 0x000fe40003f25270 */
[----:B------:R-:W-:Y:S02]  /*0220*/  ISETP.GE.U32.AND P0, PT, R0, R7, PT ;  /* 0x000000070000720c */ /* 0x000fe40003f06070 */
[----:B------:R-:W-:-:S04]  /*0230*/  LOP3.LUT R0, R5, R4, RZ, 0x3c, !PT ;  /* 0x0000000405007212 */ /* 0x000fc800078e3cff */
[----:B------:R-:W-:Y:S01]  /*0240*/  ISETP.GE.AND P2, PT, R0, RZ, PT ;  /* 0x000000ff0000720c */ /* 0x000fe20003f46270 */
[----:B------:R-:W-:-:S05]  /*0250*/  IMAD.MOV.U32 R0, RZ, RZ, c[0x0][0x178] ;  /* 0x00005e00ff007624 */ /* 0x000fca00078e00ff */
[----:B------:R-:W-:Y:S02]  /*0260*/  IADD3 R0, R0, 0x3f, RZ ;  /* 0x0000003f00007810 */ /* 0x000fe40007ffe0ff */
[----:B------:R-:W-:-:S05]  /*0270*/  @P0 IADD3 R3, R3, 0x1, RZ ;  /* 0x0000000103030810 */ /* 0x000fca0007ffe0ff */
[----:B------:R-:W-:Y:S01]  /*0280*/  IMAD.MOV.U32 R2, RZ, RZ, R3 ;  /* 0x000000ffff027224 */ /* 0x000fe200078e0003 */
[----:B------:R-:W-:-:S03]  /*0290*/  SHF.R.S32.HI R3, RZ, 0x1f, R0 ;  /* 0x0000001fff037819 */ /* 0x000fc60000011400 */
[----:B------:R-:W-:Y:S01]  /*02a0*/  @!P2 IMAD.MOV R2, RZ, RZ, -R2 ;  /* 0x000000ffff02a224 */ /* 0x000fe200078e0a02 */
[----:B------:R-:W-:Y:S02]  /*02b0*/  @!P1 LOP3.LUT R2, RZ, R4, RZ, 0x33, !PT ;  /* 0x00000004ff029212 */ /* 0x000fe400078e33ff */
[----:B------:R-:W-:-:S03]  /*02c0*/  LEA.HI R3, R3, R0, RZ, 0x6 ;  /* 0x0000000003037211 */ /* 0x000fc600078f30ff */
[----:B------:R-:W-:Y:S02]  /*02d0*/  IMAD.SHL.U32 R8, R2, 0x8, RZ ;  /* 0x0000000802087824 */ /* 0x000fe400078e00ff */
[----:B------:R-:W-:-:S03]  /*02e0*/  IMAD.MOV R2, RZ, RZ, -R2 ;  /* 0x000000ffff027224 */ /* 0x000fc600078e0a02 */
[----:B------:R-:W-:Y:S01]  /*02f0*/  LEA.HI.SX32 R3, R3, -R8, 0x1a ;  /* 0x8000000803037211 */ /* 0x000fe200078fd2ff */
[----:B------:R-:W-:-:S03]  /*0300*/  IMAD R4, R4, R2, R5 ;  /* 0x0000000204047224 */ /* 0x000fc600078e0205 */
[----:B------:R-:W-:Y:S02]  /*0310*/  IMNMX R11, R3, 0x8, PT ;  /* 0x00000008030b7817 */ /* 0x000fe40003800200 */
[----:B------:R-:W-:Y:S02]  /*0320*/  IABS R9, R4 ;  /* 0x0000000400097213 */ /* 0x000fe40000000000 */
[----:B------:R-:W-:-:S04]  /*0330*/  IABS R7, R11 ;  /* 0x0000000b00077213 */ /* 0x000fc80000000000 */
[----:B------:R-:W0:Y:S08]  /*0340*/  I2F.RP R0, R7 ;  /* 0x0000000700007306 */ /* 0x000e300000209400 */
[----:B0-----:R-:W0:Y:S02]  /*0350*/  MUFU.RCP R0, R0 ;  /* 0x0000000000007308 */ /* 0x001e240000001000 */
[----:B0-----:R-:W-:-:S06]  /*0360*/  IADD3 R3, R0, 0xffffffe, RZ ;  /* 0x0ffffffe00037810 */ /* 0x001fcc0007ffe0ff */
[----:B------:R-:W0:Y:S02]  /*0370*/  F2I.FTZ.U32.TRUNC.NTZ R3, R3 ;  /* 0x0000000300037305 */ /* 0x000e24000021f000 */
[----:B0-----:R-:W-:-:S04]  /*0380*/  IMAD.MOV R6, RZ, RZ, -R3 ;  /* 0x000000ffff067224 */ /* 0x001fc800078e0a03 */
[----:B------:R-:W-:Y:S01]  /*0390*/  IMAD.MOV.U32 R2, RZ, RZ, R6 ;  /* 0x000000ffff027224 */ /* 0x000fe200078e0006 */
[----:B------:R-:W-:-:S03]  /*03a0*/  IABS R6, R11 ;  /* 0x0000000b00067213 */ /* 0x000fc60000000000 */
[----:B------:R-:W-:Y:S02]  /*03b0*/  IMAD R5, R2, R7, RZ ;  /* 0x0000000702057224 */ /* 0x000fe400078e02ff */
[----:B------:R-:W-:Y:S02]  /*03c0*/  IMAD.MOV.U32 R2, RZ, RZ, RZ ;  /* 0x000000ffff027224 */ /* 0x000fe400078e00ff */
[----:B------:R-:W-:Y:S02]  /*03d0*/  IMAD.MOV R0, RZ, RZ, -R6 ;  /* 0x000000ffff007224 */ /* 0x000fe400078e0a06 */
[----:B------:R-:W-:-:S04]  /*03e0*/  IMAD.HI.U32 R2, R3, R5, R2 ;  /* 0x0000000503027227 */ /* 0x000fc800078e0002 */
[----:B------:R-:W-:Y:S02]  /*03f0*/  IMAD.MOV.U32 R6, RZ, RZ, c[0x0][0x180] ;  /* 0x00006000ff067624 */ /* 0x000fe400078e00ff */
[----:B------:R-:W-:-:S03]  /*0400*/  IMAD.HI.U32 R2, R2, R9, RZ ;  /* 0x0000000902027227 */ /* 0x000fc600078e00ff */
[----:B------:R-:W-:Y:S01]  /*0410*/  IADD3 R6, R6, 0x3f, RZ ;  /* 0x0000003f06067810 */ /* 0x000fe20007ffe0ff */
[----:B------:R-:W-:-:S05]  /*0420*/  IMAD R0, R2, R0, R9 ;  /* 0x0000000002007224 */ /* 0x000fca00078e0209 */
[----:B------:R-:W-:-:S13]  /*0430*/  ISETP.GT.U32.AND P1, PT, R7, R0, PT ;  /* 0x000000000700720c */ /* 0x000fda0003f24070 */
[----:B------:R-:W-:Y:S01]  /*0440*/  @!P1 IMAD.IADD R0, R0, 0x1, -R7 ;  /* 0x0000000100009824 */ /* 0x000fe200078e0a07 */
[----:B------:R-:W-:Y:S02]  /*0450*/  @!P1 IADD3 R2, R2, 0x1, RZ ;  /* 0x0000000102029810 */ /* 0x000fe40007ffe0ff */
[----:B------:R-:W-:Y:S02]  /*0460*/  ISETP.NE.AND P1, PT, R11, RZ, PT ;  /* 0x000000ff0b00720c */ /* 0x000fe40003f25270 */
[----:B------:R-:W-:Y:S02]  /*0470*/  ISETP.GE.U32.AND P0, PT, R0, R7, PT ;  /* 0x000000070000720c */ /* 0x000fe40003f06070 */
[----:B------:R-:W-:-:S04]  /*0480*/  LOP3.LUT R0, R4, R11, RZ, 0x3c, !PT ;  /* 0x0000000b04007212 */ /* 0x000fc800078e3cff */
[----:B------:R-:W-:-:S07]  /*0490*/  ISETP.GE.AND P2, PT, R0, RZ, PT ;  /* 0x000000ff0000720c */ /* 0x000fce0003f46270 */
[----:B------:R-:W-:Y:S02]  /*04a0*/  @P0 IADD3 R2, R2, 0x1, RZ ;  /* 0x0000000102020810 */ /* 0x000fe40007ffe0ff */
[----:B------:R-:W-:-:S04]  /*04b0*/  ISETP.GE.AND P0, PT, R6, 0x40, PT ;  /* 0x000000400600780c */ /* 0x000fc80003f06270 */
[----:B------:R-:W-:Y:S01]  /*04c0*/  @!P2 IMAD.MOV R2, RZ, RZ, -R2 ;  /* 0x000000ffff02a224 */ /* 0x000fe200078e0a02 */
[----:B------:R-:W-:-:S05]  /*04d0*/  @!P1 LOP3.LUT R2, RZ, R11, RZ, 0x33, !PT ;  /* 0x0000000bff029212 */ /* 0x000fca00078e33ff */
[----:B------:R-:W-:Y:S02]  /*04e0*/  IMAD.MOV R0, RZ, RZ, -R2 ;  /* 0x000000ffff007224 */ /* 0x000fe400078e0a02 */
[----:B------:R-:W-:Y:S02]  /*04f0*/  IMAD.SHL.U32 R182, R2, 0x10, RZ ;  /* 0x0000001002b67824 */ /* 0x000fe400078e00ff */
[----:B------:R-:W-:-:S03]  /*0500*/  IMAD R0, R11, R0, R4 ;  /* 0x000000000b007224 */ /* 0x000fc600078e0204 */
[----:B------:R-:W-:Y:S01]  /*0510*/  IADD3 R180, R182, 0x1, RZ ;  /* 0x00000001b6b47810 */ /* 0x000fe20007ffe0ff */
[----:B------:R-:W-:Y:S01]  /*0520*/  IMAD.IADD R0, R8, 0x1, R0 ;  /* 0x0000000108007824 */ /* 0x000fe200078e0200 */
[C---:B------:R-:W-:Y:S02]  /*0530*/  IADD3 R178, R182.reuse, 0x2, RZ ;  /* 0x00000002b6b27810 */ /* 0x040fe40007ffe0ff */
[----:B------:R-:W-:Y:S01]  /*0540*/  IADD3 R176, R182, 0x3, RZ ;  /* 0x00000003b6b07810 */ /* 0x000fe20007ffe0ff */
[----:B------:R-:W-:Y:S01]  /*0550*/  IMAD R150, R0, 0x40, R183 ;  /* 0x0000004000967824 */ /* 0x000fe200078e02b7 */
[C---:B------:R-:W-:Y:S02]  /*0560*/  IADD3 R174, R182.reuse, 0x4, RZ ;  /* 0x00000004b6ae7810 */ /* 0x040fe40007ffe0ff */
[C---:B------:R-:W-:Y:S02]  /*0570*/  IADD3 R172, R182.reuse, 0x5, RZ ;  /* 0x00000005b6ac7810 */ /* 0x040fe40007ffe0ff */
[----:B------:R-:W-:-:S02]  /*0580*/  IADD3 R170, R182, 0x6, RZ ;  /* 0x00000006b6aa7810 */ /* 0x000fc40007ffe0ff */
[C---:B------:R-:W-:Y:S02]  /*0590*/  IADD3 R168, R182.reuse, 0x7, RZ ;  /* 0x00000007b6a87810 */ /* 0x040fe40007ffe0ff */
[C---:B------:R-:W-:Y:S02]  /*05a0*/  IADD3 R166, R182.reuse, 0x8, RZ ;  /* 0x00000008b6a67810 */ /* 0x040fe40007ffe0ff */
[C---:B------:R-:W-:Y:S02]  /*05b0*/  IADD3 R164, R182.reuse, 0x9, RZ ;  /* 0x00000009b6a47810 */ /* 0x040fe40007ffe0ff */
[C---:B------:R-:W-:Y:S02]  /*05c0*/  IADD3 R162, R182.reuse, 0xa, RZ ;  /* 0x0000000ab6a27810 */ /* 0x040fe40007ffe0ff */
[C---:B------:R-:W-:Y:S02]  /*05d0*/  IADD3 R160, R182.reuse, 0xb, RZ ;  /* 0x0000000bb6a07810 */ /* 0x040fe40007ffe0ff */
[----:B------:R-:W-:-:S02]  /*05e0*/  IADD3 R158, R182, 0xc, RZ ;  /* 0x0000000cb69e7810 */ /* 0x000fc40007ffe0ff */
[C---:B------:R-:W-:Y:S02]  /*05f0*/  IADD3 R156, R182.reuse, 0xd, RZ ;  /* 0x0000000db69c7810 */ /* 0x040fe40007ffe0ff */
[C---:B------:R-:W-:Y:S02]  /*0600*/  IADD3 R154, R182.reuse, 0xe, RZ ;  /* 0x0000000eb69a7810 */ /* 0x040fe40007ffe0ff */
[----:B------:R-:W-:Y:S01]  /*0610*/  IADD3 R152, R182, 0xf, RZ ;  /* 0x0000000fb6987810 */ /* 0x000fe20007ffe0ff */
[----:B------:R-:W-:Y:S05]  /*0620*/  @!P0 BRA `(.L_x_0) ;  /* 0x0000323000008947 */ /* 0x000fea0003800000 */
[----:B------:R-:W-:Y:S01]  /*0630*/  IABS R25, c[0x0][0x17c] ;  /* 0x00005f0000197a13 */ /* 0x000fe20000000000 */
[C---:B------:R-:W-:Y:S01]  /*0640*/  IMAD.SHL.U32 R148, R184.reuse, 0x2, RZ ;  /* 0x00000002b8947824 */ /* 0x040fe200078e00ff */
[----:B------:R-:W-:Y:S01]  /*0650*/  IABS R23, c[0x0][0x178] ;  /* 0x00005e0000177a13 */ /* 0x000fe20000000000 */
[----:B------:R-:W-:Y:S01]  /*0660*/  IMAD.SHL.U32 R146, R184, 0x40, RZ ;  /* 0x00000040b8927824 */ /* 0x000fe200078e00ff */
[----:B------:R-:W0:Y:S01]  /*0670*/  I2F.RP R7, R25 ;  /* 0x0000001900077306 */ /* 0x000e220000209400 */
[----:B------:R-:W-:Y:S01]  /*0680*/  IABS R10, R154 ;  /* 0x0000009a000a7213 */ /* 0x000fe20000000000 */
[C---:B------:R-:W-:Y:S01]  /*0690*/  IMAD.SHL.U32 R142, R183.reuse, 0x2, RZ ;  /* 0x00000002b78e7824 */ /* 0x040fe200078e00ff */
[----:B------:R-:W-:Y:S01]  /*06a0*/  IABS R12, R156 ;  /* 0x0000009c000c7213 */ /* 0x000fe20000000000 */
[----:B------:R-:W-:Y:S01]  /*06b0*/  IMAD.MOV.U32 R179, RZ, RZ, c[0x0][0x18c] ;  /* 0x00006300ffb37624 */ /* 0x000fe200078e00ff */
[----:B------:R-:W-:Y:S01]  /*06c0*/  IABS R20, R164 ;  /* 0x000000a400147213 */ /* 0x000fe20000000000 */
[----:B------:R-:W-:Y:S01]  /*06d0*/  IMAD.MOV.U32 R144, RZ, RZ, c[0x0][0x180] ;  /* 0x00006000ff907624 */ /* 0x000fe200078e00ff */
[----:B------:R-:W-:Y:S01]  /*06e0*/  IABS R16, R160 ;  /* 0x000000a000107213 */ /* 0x000fe20000000000 */
[----:B------:R-:W1:Y:S01]  /*06f0*/  I2F.RP R0, R23 ;  /* 0x0000001700007306 */ /* 0x000e620000209400 */
[----:B------:R-:W-:Y:S01]  /*0700*/  IABS R18, R162 ;  /* 0x000000a200127213 */ /* 0x000fe20000000000 */
[----:B------:R-:W-:Y:S01]  /*0710*/  IMAD R181, R183, c[0x0][0x18c], RZ ;  /* 0x00006300b7b57a24 */ /* 0x000fe200078e02ff */
[----:B------:R-:W-:Y:S01]  /*0720*/  IABS R24, R182 ;  /* 0x000000b600187213 */ /* 0x000fe20000000000 */
[----:B------:R-:W-:Y:S01]  /*0730*/  CS2R R76, SRZ ;  /* 0x00000000004c7805 */ /* 0x000fe2000001ff00 */
[----:B------:R-:W-:Y:S01]  /*0740*/  IABS R14, R158 ;  /* 0x0000009e000e7213 */ /* 0x000fe20000000000 */
[----:B------:R-:W-:Y:S01]  /*0750*/  CS2R R78, SRZ ;  /* 0x00000000004e7805 */ /* 0x000fe2000001ff00 */
[----:B------:R-:W-:Y:S01]  /*0760*/  IABS R22, R172 ;  /* 0x000000ac00167213 */ /* 0x000fe20000000000 */
[----:B0-----:R-:W0:Y:S01]  /*0770*/  MUFU.RCP R7, R7 ;  /* 0x0000000700077308 */ /* 0x001e220000001000 */
[----:B------:R-:W-:Y:S01]  /*0780*/  IABS R28, R180 ;  /* 0x000000b4001c7213 */ /* 0x000fe20000000000 */
[----:B------:R-:W-:Y:S01]  /*0790*/  CS2R R80, SRZ ;  /* 0x0000000000507805 */ /* 0x000fe2000001ff00 */
[----:B------:R-:W-:Y:S01]  /*07a0*/  CS2R R82, SRZ ;  /* 0x0000000000527805 */ /* 0x000fe2000001ff00 */
[----:B------:R-:W-:Y:S01]  /*07b0*/  CS2R R84, SRZ ;  /* 0x0000000000547805 */ /* 0x000fe2000001ff00 */
[----:B------:R-:W-:Y:S01]  /*07c0*/  CS2R R86, SRZ ;  /* 0x0000000000567805 */ /* 0x000fe2000001ff00 */
[----:B------:R-:W-:Y:S01]  /*07d0*/  CS2R R52, SRZ ;  /* 0x0000000000347805 */ /* 0x000fe2000001ff00 */
[----:B------:R-:W-:Y:S01]  /*07e0*/  CS2R R54, SRZ ;  /* 0x0000000000367805 */ /* 0x000fe2000001ff00 */
[----:B-1----:R-:W1:Y:S01]  /*07f0*/  MUFU.RCP R0, R0 ;  /* 0x0000000000007308 */ /* 0x002e620000001000 */
[----:B------:R-:W-:Y:S01]  /*0800*/  IMAD.SHL.U32 R179, R179, 0x40, RZ ;  /* 0x00000040b3b37824 */ /* 0x000fe200078e00ff */
[----:B0-----:R-:W-:-:S06]  /*0810*/  IADD3 R4, R7, 0xffffffe, RZ ;  /* 0x0ffffffe07047810 */ /* 0x001fcc0007ffe0ff */
[----:B------:R0:W2:Y:S01]  /*0820*/  F2I.FTZ.U32.TRUNC.NTZ R5, R4 ;  /* 0x0000000400057305 */ /* 0x0000a2000021f000 */
[----:B-1----:R-:W-:-:S07]  /*0830*/  IADD3 R2, R0, 0xffffffe, RZ ;  /* 0x0ffffffe00027810 */ /* 0x002fce0007ffe0ff */
[----:B------:R-:W1:Y:S01]  /*0840*/  F2I.FTZ.U32.TRUNC.NTZ R3, R2 ;  /* 0x0000000200037305 */ /* 0x000e62000021f000 */
[----:B0-----:R-:W-:Y:S02]  /*0850*/  IMAD.MOV.U32 R4, RZ, RZ, RZ ;  /* 0x000000ffff047224 */ /* 0x001fe400078e00ff */
[----:B--2---:R-:W-:-:S04]  /*0860*/  IMAD.MOV R8, RZ, RZ, -R5 ;  /* 0x000000ffff087224 */ /* 0x004fc800078e0a05 */
[----:B------:R-:W-:Y:S01]  /*0870*/  IMAD R9, R8, R25, RZ ;  /* 0x0000001908097224 */ /* 0x000fe200078e02ff */
[----:B------:R-:W-:-:S03]  /*0880*/  IABS R8, R152 ;  /* 0x0000009800087213 */ /* 0x000fc60000000000 */
[----:B------:R-:W-:-:S04]  /*0890*/  IMAD.HI.U32 R5, R5, R9, R4 ;  /* 0x0000000905057227 */ /* 0x000fc800078e0004 */
[----:B-1----:R-:W-:Y:S02]  /*08a0*/  IMAD.MOV R4, RZ, RZ, -R3 ;  /* 0x000000ffff047224 */ /* 0x002fe400078e0a03 */
[----:B------:R-:W-:-:S04]  /*08b0*/  IMAD.HI.U32 R2, R5, R10, RZ ;  /* 0x0000000a05027227 */ /* 0x000fc800078e00ff */
[----:B------:R-:W-:-:S04]  /*08c0*/  IMAD.HI.U32 R0, R5, R8, RZ ;  /* 0x0000000805007227 */ /* 0x000fc800078e00ff */
[----:B------:R-:W-:Y:S02]  /*08d0*/  IMAD.MOV R9, RZ, RZ, -R2 ;  /* 0x000000ffff097224 */ /* 0x000fe400078e0a02 */
[----:B------:R-:W-:Y:S02]  /*08e0*/  IMAD R7, R4, R23, RZ ;  /* 0x0000001704077224 */ /* 0x000fe400078e02ff */
[----:B------:R-:W-:Y:S02]  /*08f0*/  IMAD.MOV R0, RZ, RZ, -R0 ;  /* 0x000000ffff007224 */ /* 0x000fe400078e0a00 */
[----:B------:R-:W-:Y:S02]  /*0900*/  IMAD.MOV.U32 R2, RZ, RZ, RZ ;  /* 0x000000ffff027224 */ /* 0x000fe400078e00ff */
[----:B------:R-:W-:Y:S02]  /*0910*/  IMAD R4, R25, R0, R8 ;  /* 0x0000000019047224 */ /* 0x000fe400078e0208 */
[----:B------:R-:W-:-:S03]  /*0920*/  IMAD.HI.U32 R2, R3, R7, R2 ;  /* 0x0000000703027227 */ /* 0x000fc600078e0002 */
[C---:B------:R-:W-:Y:S01]  /*0930*/  ISETP.GT.U32.AND P0, PT, R25.reuse, R4, PT ;  /* 0x000000041900720c */ /* 0x040fe20003f04070 */
[----:B------:R-:W-:Y:S02]  /*0940*/  IMAD R7, R25, R9, R10 ;  /* 0x0000000919077224 */ /* 0x000fe400078e020a */
[----:B------:R-:W-:-:S03]  /*0950*/  IMAD.HI.U32 R0, R5, R12, RZ ;  /* 0x0000000c05007227 */ /* 0x000fc600078e00ff */
[----:B------:R-:W-:Y:S01]  /*0960*/  ISETP.GT.U32.AND P1, PT, R25, R7, PT ;  /* 0x000000071900720c */ /* 0x000fe20003f24070 */
[----:B------:R-:W-:-:S04]  /*0970*/  IMAD.HI.U32 R10, R5, R20, RZ ;  /* 0x00000014050a7227 */ /* 0x000fc800078e00ff */
[----:B------:R-:W-:-:S04]  /*0980*/  IMAD.HI.U32 R8, R5, R16, RZ ;  /* 0x0000001005087227 */ /* 0x000fc800078e00ff */
[----:B------:R-:W-:Y:S02]  /*0990*/  IMAD.MOV R0, RZ, RZ, -R0 ;  /* 0x000000ffff007224 */ /* 0x000fe400078e0a00 */
[----:B------:R-:W-:Y:S02]  /*09a0*/  IMAD.MOV R15, RZ, RZ, -R10 ;  /* 0x000000ffff0f7224 */ /* 0x000fe400078e0a0a */
[----:B------:R-:W-:-:S04]  /*09b0*/  IMAD.HI.U32 R9, R5, R18, RZ ;  /* 0x0000001205097227 */ /* 0x000fc800078e00ff */
[----:B------:R-:W-:Y:S02]  /*09c0*/  IMAD.MOV R11, RZ, RZ, -R8 ;  /* 0x000000ffff0b7224 */ /* 0x000fe400078e0a08 */
[C---:B------:R-:W-:Y:S02]  /*09d0*/  IMAD R8, R25.reuse, R0, R12 ;  /* 0x0000000019087224 */ /* 0x040fe400078e020c */
[C---:B------:R-:W-:Y:S01]  /*09e0*/  IMAD R12, R25.reuse, R15, R20 ;  /* 0x0000000f190c7224 */ /* 0x040fe200078e0214 */
[----:B------:R-:W-:Y:S01]  /*09f0*/  IABS R20, R170 ;  /* 0x000000aa00147213 */ /* 0x000fe20000000000 */
[----:B------:R-:W-:Y:S01]  /*0a00*/  IMAD.MOV R13, RZ, RZ, -R9 ;  /* 0x000000ffff0d7224 */ /* 0x000fe200078e0a09 */
[C---:B------:R-:W-:Y:S01]  /*0a10*/  ISETP.GT.U32.AND P2, PT, R25.reuse, R8, PT ;  /* 0x000000081900720c */ /* 0x040fe20003f44070 */
[C---:B------:R-:W-:Y:S01]  /*0a20*/  IMAD R10, R25.reuse, R11, R16 ;  /* 0x0000000b190a7224 */ /* 0x040fe200078e0210 */
[----:B------:R-:W-:Y:S01]  /*0a30*/  IABS R16, R166 ;  /* 0x000000a600107213 */ /* 0x000fe20000000000 */
[----:B------:R-:W-:Y:S01]  /*0a40*/  IMAD R11, R25, R13, R18 ;  /* 0x0000000d190b7224 */ /* 0x000fe200078e0212 */
[----:B------:R-:W-:Y:S01]  /*0a50*/  IABS R18, R168 ;  /* 0x000000a800127213 */ /* 0x000fe20000000000 */
[----:B------:R-:W-:Y:S01]  /*0a60*/  IMAD.HI.U32 R13, R5, R20, RZ ;  /* 0x00000014050d7227 */ /* 0x000fe200078e00ff */
[----:B------:R-:W-:-:S02]  /*0a70*/  ISETP.GT.U32.AND P5, PT, R25, R10, PT ;  /* 0x0000000a1900720c */ /* 0x000fc40003fa4070 */
[----:B------:R-:W-:Y:S01]  /*0a80*/  ISETP.GT.U32.AND P6, PT, R25, R11, PT ;  /* 0x0000000b1900720c */ /* 0x000fe20003fc4070 */
[----:B------:R-:W-:-:S04]  /*0a90*/  IMAD.HI.U32 R15, R5, R24, RZ ;  /* 0x00000018050f7227 */ /* 0x000fc800078e00ff */
[----:B------:R-:W-:Y:S02]  /*0aa0*/  IMAD.MOV R17, RZ, RZ, -R13 ;  /* 0x000000ffff117224 */ /* 0x000fe400078e0a0d */
[----:B------:R-:W-:Y:S02]  /*0ab0*/  IMAD.MOV R21, RZ, RZ, -R15 ;  /* 0x000000ffff157224 */ /* 0x000fe400078e0a0f */
[C---:B------:R-:W-:Y:S02]  /*0ac0*/  IMAD R15, R25.reuse, R17, R20 ;  /* 0x00000011190f7224 */ /* 0x040fe400078e0214 */
[----:B------:R-:W-:Y:S01]  /*0ad0*/  IMAD R20, R25, R21, R24 ;  /* 0x0000001519147224 */ /* 0x000fe200078e0218 */
[----:B------:R-:W-:Y:S01]  /*0ae0*/  IABS R24, R178 ;  /* 0x000000b200187213 */ /* 0x000fe20000000000 */
[----:B------:R-:W-:Y:S01]  /*0af0*/  IMAD.HI.U32 R3, R5, R14, RZ ;  /* 0x0000000e05037227 */ /* 0x000fe200078e00ff */
[----:B------:R-:W-:Y:S02]  /*0b00*/  IABS R21, R150 ;  /* 0x0000009600157213 */ /* 0x000fe40000000000 */
[----:B------:R-:W-:Y:S01]  /*0b10*/  ISETP.GT.U32.AND P3, PT, R25, R20, PT ;  /* 0x000000141900720c */ /* 0x000fe20003f64070 */
[----:B------:R-:W-:-:S02]  /*0b20*/  IMAD.MOV R3, RZ, RZ, -R3 ;  /* 0x000000ffff037224 */ /* 0x000fc400078e0a03 */
[----:B------:R-:W-:Y:S02]  /*0b30*/  @!P0 IMAD.IADD R4, R4, 0x1, -R25 ;  /* 0x0000000104048824 */ /* 0x000fe400078e0a19 */
[----:B------:R-:W-:Y:S02]  /*0b40*/  IMAD R9, R25, R3, R14 ;  /* 0x0000000319097224 */ /* 0x000fe400078e020e */
[----:B------:R-:W-:-:S03]  /*0b50*/  IMAD.HI.U32 R3, R5, R18, RZ ;  /* 0x0000001205037227 */ /* 0x000fc600078e00ff */
[----:B------:R-:W-:Y:S01]  /*0b60*/  ISETP.GT.U32.AND P4, PT, R25, R9, PT ;  /* 0x000000091900720c */ /* 0x000fe20003f84070 */
[----:B------:R-:W-:-:S04]  /*0b70*/  IMAD.HI.U32 R14, R5, R22, RZ ;  /* 0x00000016050e7227 */ /* 0x000fc800078e00ff */
[----:B------:R-:W-:Y:S02]  /*0b80*/  @!P3 IMAD.IADD R20, R20, 0x1, -R25 ;  /* 0x000000011414b824 */ /* 0x000fe400078e0a19 */
[----:B------:R-:W-:Y:S02]  /*0b90*/  IMAD.MOV R3, RZ, RZ, -R3 ;  /* 0x000000ffff037224 */ /* 0x000fe400078e0a03 */
[----:B------:R-:W-:Y:S01]  /*0ba0*/  IMAD.HI.U32 R0, R5, R16, RZ ;  /* 0x0000001005007227 */ /* 0x000fe200078e00ff */
[----:B------:R-:W-:-:S03]  /*0bb0*/  ISETP.GT.U32.AND P0, PT, R25, R20, PT ;  /* 0x000000141900720c */ /* 0x000fc60003f04070 */
[----:B------:R-:W-:Y:S02]  /*0bc0*/  IMAD.MOV R19, RZ, RZ, -R14 ;  /* 0x000000ffff137224 */ /* 0x000fe400078e0a0e */
[----:B------:R-:W-:Y:S01]  /*0bd0*/  IMAD R14, R25, R3, R18 ;  /* 0x00000003190e7224 */ /* 0x000fe200078e0212 */
[----:B------:R-:W-:Y:S01]  /*0be0*/  IABS R18, R174 ;  /* 0x000000ae00127213 */ /* 0x000fe20000000000 */
[----:B------:R-:W-:Y:S02]  /*0bf0*/  IMAD.MOV R0, RZ, RZ, -R0 ;  /* 0x000000ffff007224 */ /* 0x000fe400078e0a00 */
[--C-:B------:R-:W-:Y:S01]  /*0c00*/  @!P1 IMAD.IADD R7, R7, 0x1, -R25.reuse ;  /* 0x0000000107079824 */ /* 0x100fe200078e0a19 */
[C---:B------:R-:W-:Y:S01]  /*0c10*/  ISETP.GT.U32.AND P1, PT, R25.reuse, R4, PT ;  /* 0x000000041900720c */ /* 0x040fe20003f24070 */
[C---:B------:R-:W-:Y:S02]  /*0c20*/  IMAD R13, R25.reuse, R0, R16 ;  /* 0x00000000190d7224 */ /* 0x040fe400078e0210 */
[----:B------:R-:W-:Y:S01]  /*0c30*/  @!P0 IMAD.IADD R20, R20, 0x1, -R25 ;  /* 0x0000000114148824 */ /* 0x000fe200078e0a19 */
[----:B------:R-:W-:Y:S01]  /*0c40*/  ISETP.GT.U32.AND P0, PT, R25, R12, PT ;  /* 0x0000000c1900720c */ /* 0x000fe20003f04070 */
[----:B------:R-:W-:-:S04]  /*0c50*/  IMAD.HI.U32 R0, R5, R18, RZ ;  /* 0x0000001205007227 */ /* 0x000fc800078e00ff */
[----:B------:R-:W-:-:S04]  /*0c60*/  IMAD.HI.U32 R17, R5, R24, RZ ;  /* 0x0000001805117227 */ /* 0x000fc800078e00ff */
[----:B------:R-:W-:Y:S01]  /*0c70*/  IMAD R16, R25, R19, R22 ;  /* 0x0000001319107224 */ /* 0x000fe200078e0216 */
[----:B------:R-:W-:Y:S01]  /*0c80*/  IABS R22, R176 ;  /* 0x000000b000167213 */ /* 0x000fe20000000000 */
[----:B------:R-:W-:-:S04]  /*0c90*/  IMAD.HI.U32 R2, R2, R21, RZ ;  /* 0x0000001502027227 */ /* 0x000fc800078e00ff */
[----:B------:R-:W-:Y:S02]  /*0ca0*/  IMAD.MOV R19, RZ, RZ, -R0 ;  /* 0x000000ffff137224 */ /* 0x000fe400078e0a00 */
[----:B------:R-:W-:Y:S02]  /*0cb0*/  IMAD.MOV R26, RZ, RZ, -R17 ;  /* 0x000000ffff1a7224 */ /* 0x000fe400078e0a11 */
[----:B------:R-:W-:Y:S02]  /*0cc0*/  IMAD.MOV R0, RZ, RZ, -R2 ;  /* 0x000000ffff007224 */ /* 0x000fe400078e0a02 */
[C---:B------:R-:W-:Y:S02]  /*0cd0*/  IMAD R2, R25.reuse, R19, R18 ;  /* 0x0000001319027224 */ /* 0x040fe400078e0212 */
[----:B------:R-:W-:Y:S01]  /*0ce0*/  @!P2 IMAD.IADD R8, R8, 0x1, -R25 ;  /* 0x000000010808a824 */ /* 0x000fe200078e0a19 */
[C---:B------:R-:W-:Y:S01]  /*0cf0*/  ISETP.GT.U32.AND P2, PT, R25.reuse, R7, PT ;  /* 0x000000071900720c */ /* 0x040fe20003f44070 */
[----:B------:R-:W-:-:S02]  /*0d00*/  IMAD R18, R25, R26, R24 ;  /* 0x0000001a19127224 */ /* 0x000fc400078e0218 */
[----:B------:R-:W-:Y:S01]  /*0d10*/  @!P1 IMAD.IADD R4, R4, 0x1, -R25 ;  /* 0x0000000104049824 */ /* 0x000fe200078e0a19 */
[----:B------:R-:W-:Y:S01]  /*0d20*/  ISETP.GT.U32.AND P1, PT, R25, R13, PT ;  /* 0x0000000d1900720c */ /* 0x000fe20003f24070 */
[----:B------:R-:W-:Y:S01]  /*0d30*/  IMAD.HI.U32 R3, R5, R22, RZ ;  /* 0x0000001605037227 */ /* 0x000fe200078e00ff */
[----:B------:R-:W-:-:S03]  /*0d40*/  ISETP.GT.U32.AND P3, PT, R25, R8, PT ;  /* 0x000000081900720c */ /* 0x000fc60003f64070 */
[----:B------:R-:W-:Y:S01]  /*0d50*/  @!P0 IMAD.IADD R12, R12, 0x1, -R25 ;  /* 0x000000010c0c8824 */ /* 0x000fe200078e0a19 */
[----:B------:R-:W-:Y:S01]  /*0d60*/  ISETP.GT.U32.AND P0, PT, R25, R18, PT ;  /* 0x000000121900720c */ /* 0x000fe20003f04070 */
[----:B------:R-:W-:-:S04]  /*0d70*/  IMAD.HI.U32 R5, R5, R28, RZ ;  /* 0x0000001c05057227 */ /* 0x000fc800078e00ff */
[----:B------:R-:W-:Y:S02]  /*0d80*/  IMAD.MOV R5, RZ, RZ, -R5 ;  /* 0x000000ffff057224 */ /* 0x000fe400078e0a05 */
[--C-:B------:R-:W-:Y:S01]  /*0d90*/  @!P2 IMAD.IADD R7, R7, 0x1, -R25.reuse ;  /* 0x000000010707a824 */ /* 0x100fe200078e0a19 */
[C---:B------:R-:W-:Y:S01]  /*0da0*/  ISETP.GT.U32.AND P2, PT, R25.reuse, R14, PT ;  /* 0x0000000e1900720c */ /* 0x040fe20003f44070 */
[----:B------:R-:W-:Y:S01]  /*0db0*/  IMAD R19, R25, R5, R28 ;  /* 0x0000000519137224 */ /* 0x000fe200078e021c */
[----:B------:R-:W-:Y:S01]  /*0dc0*/  LOP3.LUT R5, R184, 0x7, RZ, 0xc0, !PT ;  /* 0x00000007b8057812 */ /* 0x000fe200078ec0ff */
[--C-:B------:R-:W-:Y:S02]  /*0dd0*/  @!P1 IMAD.IADD R13, R13, 0x1, -R25.reuse ;  /* 0x000000010d0d9824 */ /* 0x100fe400078e0a19 */
[--C-:B------:R-:W-:Y:S01]  /*0de0*/  @!P0 IMAD.IADD R18, R18, 0x1, -R25.reuse ;  /* 0x0000000112128824 */ /* 0x100fe200078e0a19 */
[C---:B------:R-:W-:Y:S01]  /*0df0*/  ISETP.GT.U32.AND P1, PT, R25.reuse, R19, PT ;  /* 0x000000131900720c */ /* 0x040fe20003f24070 */
[--C-:B------:R-:W-:Y:S01]  /*0e00*/  @!P3 IMAD.IADD R8, R8, 0x1, -R25.reuse ;  /* 0x000000010808b824 */ /* 0x100fe200078e0a19 */
[C---:B------:R-:W-:Y:S01]  /*0e10*/  ISETP.GT.U32.AND P0, PT, R25.reuse, R13, PT ;  /* 0x0000000d1900720c */ /* 0x040fe20003f04070 */
[----:B------:R-:W-:Y:S01]  /*0e20*/  @!P5 IMAD.IADD R10, R10, 0x1, -R25 ;  /* 0x000000010a0ad824 */ /* 0x000fe200078e0a19 */
[----:B------:R-:W-:Y:S01]  /*0e30*/  ISETP.GT.U32.AND P3, PT, R25, R15, PT ;  /* 0x0000000f1900720c */ /* 0x000fe20003f64070 */
[----:B------:R-:W-:Y:S01]  /*0e40*/  IMAD R0, R23, R0, R21 ;  /* 0x0000000017007224 */ /* 0x000fe200078e0215 */
[----:B------:R-:W-:Y:S01]  /*0e50*/  ISETP.GT.U32.AND P5, PT, R25, R2, PT ;  /* 0x000000021900720c */ /* 0x000fe20003fa4070 */
[----:B------:R-:W-:-:S02]  /*0e60*/  IMAD.MOV R3, RZ, RZ, -R3 ;  /* 0x000000ffff037224 */ /* 0x000fc400078e0a03 */
[--C-:B------:R-:W-:Y:S01]  /*0e70*/  @!P4 IMAD.IADD R9, R9, 0x1, -R25.reuse ;  /* 0x000000010909c824 */ /* 0x100fe200078e0a19 */
[----:B------:R-:W-:Y:S01]  /*0e80*/  ISETP.GT.U32.AND P4, PT, R25, R16, PT ;  /* 0x000000101900720c */ /* 0x000fe20003f84070 */
[--C-:B------:R-:W-:Y:S01]  /*0e90*/  @!P2 IMAD.IADD R14, R14, 0x1, -R25.reuse ;  /* 0x000000010e0ea824 */ /* 0x100fe200078e0a19 */
[----:B------:R-:W-:Y:S01]  /*0ea0*/  ISETP.GT.U32.AND P2, PT, R23, R0, PT ;  /* 0x000000001700720c */ /* 0x000fe20003f44070 */
[----:B------:R-:W-:Y:S01]  /*0eb0*/  IMAD R17, R25, R3, R22 ;  /* 0x0000000319117224 */ /* 0x000fe200078e0216 */
[----:B------:R-:W-:Y:S01]  /*0ec0*/  SHF.R.S32.HI R3, RZ, 0x1f, R6 ;  /* 0x0000001fff037819 */ /* 0x000fe20000011406 */
[--C-:B------:R-:W-:Y:S01]  /*0ed0*/  @!P1 IMAD.IADD R19, R19, 0x1, -R25.reuse ;  /* 0x0000000113139824 */ /* 0x100fe200078e0a19 */
[----:B------:R-:W-:Y:S01]  /*0ee0*/  ISETP.GT.U32.AND P1, PT, R25, R14, PT ;  /* 0x0000000e1900720c */ /* 0x000fe20003f24070 */
[--C-:B------:R-:W-:Y:S01]  /*0ef0*/  @!P6 IMAD.IADD R11, R11, 0x1, -R25.reuse ;  /* 0x000000010b0be824 */ /* 0x100fe200078e0a19 */
[----:B------:R-:W-:Y:S01]  /*0f00*/  ISETP.GT.U32.AND P6, PT, R25, R17, PT ;  /* 0x000000111900720c */ /* 0x000fe20003fc4070 */
[--C-:B------:R-:W-:Y:S01]  /*0f10*/  @!P0 IMAD.IADD R13, R13, 0x1, -R25.reuse ;  /* 0x000000010d0d8824 */ /* 0x100fe200078e0a19 */
[----:B------:R-:W-:Y:S01]  /*0f20*/  ISETP.GT.U32.AND P0, PT, R25, R18, PT ;  /* 0x000000121900720c */ /* 0x000fe20003f04070 */
[--C-:B------:R-:W-:Y:S01]  /*0f30*/  @!P3 IMAD.IADD R15, R15, 0x1, -R25.reuse ;  /* 0x000000010f0fb824 */ /* 0x100fe200078e0a19 */
[C---:B------:R-:W-:Y:S01]  /*0f40*/  ISETP.GT.U32.AND P3, PT, R25.reuse, R9, PT ;  /* 0x000000091900720c */ /* 0x040fe20003f64070 */
[--C-:B------:R-:W-:Y:S01]  /*0f50*/  @!P5 IMAD.IADD R2, R2, 0x1, -R25.reuse ;  /* 0x000000010202d824 */ /* 0x100fe200078e0a19 */
[C---:B------:R-:W-:Y:S01]  /*0f60*/  ISETP.GT.U32.AND P5, PT, R25.reuse, R11, PT ;  /* 0x0000000b1900720c */ /* 0x040fe20003fa4070 */
[----:B------:R-:W-:Y:S01]  /*0f70*/  @!P4 IMAD.IADD R16, R16, 0x1, -R25 ;  /* 0x000000011010c824 */ /* 0x000fe200078e0a19 */
[C---:B------:R-:W-:Y:S01]  /*0f80*/  ISETP.GT.U32.AND P4, PT, R25.reuse, R10, PT ;  /* 0x0000000a1900720c */ /* 0x040fe20003f84070 */
[----:B------:R-:W-:Y:S01]  /*0f90*/  @!P2 IMAD.IADD R0, R0, 0x1, -R23 ;  /* 0x000000010000a824 */ /* 0x000fe200078e0a17 */
[----:B------:R-:W-:Y:S01]  /*0fa0*/  ISETP.GT.U32.AND P2, PT, R25, R15, PT ;  /* 0x0000000f1900720c */ /* 0x000fe20003f44070 */
[--C-:B------:R-:W-:Y:S01]  /*0fb0*/  @!P1 IMAD.IADD R14, R14, 0x1, -R25.reuse ;  /* 0x000000010e0e9824 */ /* 0x100fe200078e0a19 */
[----:B------:R-:W-:Y:S01]  /*0fc0*/  LEA.HI R3, R3, R6, RZ, 0x6 ;  /* 0x0000000603037211 */ /* 0x000fe200078f30ff */
[--C-:B------:R-:W-:Y:S01]  /*0fd0*/  @!P6 IMAD.IADD R17, R17, 0x1, -R25.reuse ;  /* 0x000000011111e824 */ /* 0x100fe200078e0a19 */
[----:B------:R-:W-:Y:S01]  /*0fe0*/  ISETP.GT.U32.AND P1, PT, R23, R0, PT ;  /* 0x000000001700720c */ /* 0x000fe20003f24070 */
[--C-:B------:R-:W-:Y:S01]  /*0ff0*/  @!P0 IMAD.IADD R18, R18, 0x1, -R25.reuse ;  /* 0x0000000112128824 */ /* 0x100fe200078e0a19 */
[----:B------:R-:W-:Y:S01]  /*1000*/  ISETP.GE.AND P0, PT, R156, RZ, PT ;  /* 0x000000ff9c00720c */ /* 0x000fe20003f06270 */
[--C-:B------:R-:W-:Y:S01]  /*1010*/  @!P3 IMAD.IADD R9, R9, 0x1, -R25.reuse ;  /* 0x000000010909b824 */ /* 0x100fe200078e0a19 */
[----:B------:R-:W-:Y:S01]  /*1020*/  ISETP.GT.U32.AND P3, PT, R25, R16, PT ;  /* 0x000000101900720c */ /* 0x000fe20003f64070 */
[--C-:B------:R-:W-:Y:S01]  /*1030*/  @!P5 IMAD.IADD R11, R11, 0x1, -R25.reuse ;  /* 0x000000010b0bd824 */ /* 0x100fe200078e0a19 */
[C---:B------:R-:W-:Y:S01]  /*1040*/  ISETP.GT.U32.AND P5, PT, R25.reuse, R17, PT ;  /* 0x000000111900720c */ /* 0x040fe20003fa4070 */
[--C-:B------:R-:W-:Y:S01]  /*1050*/  @!P4 IMAD.IADD R10, R10, 0x1, -R25.reuse ;  /* 0x000000010a0ac824 */ /* 0x100fe200078e0a19 */
[----:B------:R-:W-:Y:S01]  /*1060*/  ISETP.GT.U32.AND P4, PT, R25, R2, PT ;  /* 0x000000021900720c */ /* 0x000fe20003f84070 */
[----:B------:R-:W-:Y:S01]  /*1070*/  @!P2 IMAD.IADD R15, R15, 0x1, -R25 ;  /* 0x000000010f0fa824 */ /* 0x000fe200078e0a19 */
[----:B------:R-:W-:Y:S01]  /*1080*/  ISETP.GT.U32.AND P6, PT, R25, R12, PT ;  /* 0x0000000c1900720c */ /* 0x000fe20003fc4070 */
[----:B------:R-:W-:Y:S01]  /*1090*/  IMAD R21, R5, 0x90, RZ ;  /* 0x0000009005157824 */ /* 0x000fe200078e02ff */
[----:B------:R-:W-:Y:S01]  /*10a0*/  ISETP.GE.AND P2, PT, R152, RZ, PT ;  /* 0x000000ff9800720c */ /* 0x000fe20003f46270 */
[----:B------:R-:W-:Y:S01]  /*10b0*/  @!P1 IMAD.IADD R0, R0, 0x1, -R23 ;  /* 0x0000000100009824 */ /* 0x000fe200078e0a17 */
[----:B------:R-:W-:Y:S01]  /*10c0*/  ISETP.GE.AND P1, PT, R162, RZ, PT ;  /* 0x000000ffa200720c */ /* 0x000fe20003f26270 */
[----:B------:R-:W-:Y:S01]  /*10d0*/  @!P0 IMAD.MOV R8, RZ, RZ, -R8 ;  /* 0x000000ffff088224 */ /* 0x000fe200078e0a08 */
[----:B------:R-:W-:Y:S01]  /*10e0*/  ISETP.GE.AND P0, PT, R168, RZ, PT ;  /* 0x000000ffa800720c */ /* 0x000fe20003f06270 */
[--C-:B------:R-:W-:Y:S01]  /*10f0*/  @!P3 IMAD.IADD R16, R16, 0x1, -R25.reuse ;  /* 0x000000011010b824 */ /* 0x100fe200078e0a19 */
[----:B------:R-:W-:Y:S01]  /*1100*/  ISETP.GE.AND P3, PT, R154, RZ, PT ;  /* 0x000000ff9a00720c */ /* 0x000fe20003f66270 */
[--C-:B------:R-:W-:Y:S01]  /*1110*/  @!P5 IMAD.IADD R17, R17, 0x1, -R25.reuse ;  /* 0x000000011111d824 */ /* 0x100fe200078e0a19 */
[----:B------:R-:W-:Y:S01]  /*1120*/  ISETP.GE.AND P5, PT, R158, RZ, PT ;  /* 0x000000ff9e00720c */ /* 0x000fe20003fa6270 */
[--C-:B------:R-:W-:Y:S01]  /*1130*/  @!P4 IMAD.IADD R2, R2, 0x1, -R25.reuse ;  /* 0x000000010202c824 */ /* 0x100fe200078e0a19 */
[----:B------:R-:W-:Y:S01]  /*1140*/  ISETP.GE.AND P4, PT, R160, RZ, PT ;  /* 0x000000ffa000720c */ /* 0x000fe20003f86270 */
[----:B------:R-:W-:Y:S01]  /*1150*/  @!P6 IMAD.IADD R12, R12, 0x1, -R25 ;  /* 0x000000010c0ce824 */ /* 0x000fe200078e0a19 */
[----:B------:R-:W-:Y:S01]  /*1160*/  ISETP.GT.U32.AND P6, PT, R25, R19, PT ;  /* 0x000000131900720c */ /* 0x000fe20003fc4070 */
[----:B------:R-:W-:Y:S01]  /*1170*/  @!P2 IMAD.MOV R4, RZ, RZ, -R4 ;  /* 0x000000ffff04a224 */ /* 0x000fe200078e0a04 */
[----:B------:R-:W-:Y:S01]  /*1180*/  ISETP.GE.AND P2, PT, R164, RZ, PT ;  /* 0x000000ffa400720c */ /* 0x000fe20003f46270 */
        /* <DEDUP_REMOVED lines=10> */
[----:B------:R-:W-:Y:S01]  /*1230*/  @!P6 IMAD.IADD R19, R19, 0x1, -R25 ;  /* 0x000000011313e824 */ /* 0x000fe200078e0a19 */
[----:B------:R-:W-:Y:S01]  /*1240*/  LOP3.LUT R5, R148, 0x10, RZ, 0xc0, !PT ;  /* 0x0000001094057812 */ /* 0x000fe200078ec0ff */
[----:B------:R-:W-:Y:S01]  /*1250*/  @!P2 IMAD.MOV R12, RZ, RZ, -R12 ;  /* 0x000000ffff0ca224 */ /* 0x000fe200078e0a0c */
[----:B------:R-:W-:Y:S01]  /*1260*/  ISETP.GE.AND P2, PT, R176, RZ, PT ;  /* 0x000000ffb000720c */ /* 0x000fe20003f46270 */
[----:B------:R-:W-:Y:S01]  /*1270*/  @!P1 IMAD.MOV R2, RZ, RZ, -R2 ;  /* 0x000000ffff029224 */ /* 0x000fe200078e0a02 */
[----:B------:R-:W-:Y:S01]  /*1280*/  ISETP.GE.AND P1, PT, R150, RZ, PT ;  /* 0x000000ff9600720c */ /* 0x000fe20003f26270 */
[----:B------:R-:W-:Y:S01]  /*1290*/  @!P0 IMAD.MOV R19, RZ, RZ, -R19 ;  /* 0x000000ffff138224 */ /* 0x000fe200078e0a13 */
[----:B------:R-:W-:Y:S01]  /*12a0*/  LOP3.LUT R22, R5, 0x20, R184, 0xf8, !PT ;  /* 0x0000002005167812 */ /* 0x000fe200078ef8b8 */
[----:B------:R-:W-:Y:S01]  /*12b0*/  @!P3 IMAD.MOV R13, RZ, RZ, -R13 ;  /* 0x000000ffff0db224 */ /* 0x000fe200078e0a0d */
[----:B------:R-:W-:Y:S01]  /*12c0*/  ISETP.NE.AND P0, PT, RZ, c[0x0][0x178], PT ;  /* 0x00005e00ff007a0c */ /* 0x000fe20003f05270 */
[----:B------:R-:W-:Y:S01]  /*12d0*/  @!P5 IMAD.MOV R15, RZ, RZ, -R15 ;  /* 0x000000ffff0fd224 */ /* 0x000fe200078e0a0f */
[----:B------:R-:W-:Y:S01]  /*12e0*/  LOP3.LUT R5, R21, R22, RZ, 0x3c, !PT ;  /* 0x0000001615057212 */ /* 0x000fe200078e3cff */
[----:B------:R-:W-:Y:S01]  /*12f0*/  @!P4 IMAD.MOV R16, RZ, RZ, -R16 ;  /* 0x000000ffff10c224 */ /* 0x000fe200078e0a10 */
[----:B------:R-:W-:Y:S01]  /*1300*/  ISETP.GE.AND P3, PT, R178, RZ, PT ;  /* 0x000000ffb200720c */ /* 0x000fe20003f66270 */
[----:B------:R-:W-:Y:S01]  /*1310*/  IMAD.MOV.U32 R56, RZ, RZ, R0 ;  /* 0x000000ffff387224 */ /* 0x000fe200078e0000 */
[----:B------:R-:W-:Y:S01]  /*1320*/  ISETP.GE.AND P5, PT, R182, RZ, PT ;  /* 0x000000ffb600720c */ /* 0x000fe20003fa6270 */
[----:B------:R-:W-:Y:S01]  /*1330*/  @!P2 IMAD.MOV R17, RZ, RZ, -R17 ;  /* 0x000000ffff11a224 */ /* 0x000fe200078e0a11 */
[----:B------:R-:W-:Y:S01]  /*1340*/  LOP3.LUT R146, R5, 0x400, R146, 0xf8, !PT ;  /* 0x0000040005927812 */ /* 0x000fe200078ef892 */
[----:B------:R-:W-:Y:S01]  /*1350*/  @!P1 IMAD.MOV R56, RZ, RZ, -R56 ;  /* 0x000000ffff389224 */ /* 0x000fe200078e0a38 */
[----:B------:R-:W-:-:S02]  /*1360*/  ISETP.NE.AND P4, PT, RZ, c[0x0][0x17c], PT ;  /* 0x00005f00ff007a0c */ /* 0x000fc40003f85270 */
[----:B------:R-:W-:Y:S02]  /*1370*/  LOP3.LUT R5, RZ, c[0x0][0x17c], RZ, 0x33, !PT ;  /* 0x00005f00ff057a12 */ /* 0x000fe400078e33ff */
[----:B------:R-:W-:Y:S02]  /*1380*/  @!P0 LOP3.LUT R56, RZ, c[0x0][0x178], RZ, 0x33, !PT ;  /* 0x00005e00ff388a12 */ /* 0x000fe400078e33ff */
[C---:B------:R-:W-:Y:S01]  /*1390*/  SEL R57, R5.reuse, R4, !P4 ;  /* 0x0000000405397207 */ /* 0x040fe20006000000 */
[----:B------:R-:W-:Y:S01]  /*13a0*/  @!P3 IMAD.MOV R18, RZ, RZ, -R18 ;  /* 0x000000ffff12b224 */ /* 0x000fe200078e0a12 */
[C---:B------:R-:W-:Y:S01]  /*13b0*/  SEL R58, R5.reuse, R7, !P4 ;  /* 0x00000007053a7207 */ /* 0x040fe20006000000 */
[----:B------:R-:W-:Y:S01]  /*13c0*/  @!P5 IMAD.MOV R20, RZ, RZ, -R20 ;  /* 0x000000ffff14d224 */ /* 0x000fe200078e0a14 */
[----:B------:R-:W-:Y:S01]  /*13d0*/  SEL R59, R5, R8, !P4 ;  /* 0x00000008053b7207 */ /* 0x000fe20006000000 */
[----:B------:R-:W-:Y:S01]  /*13e0*/  IMAD R57, R57, c[0x0][0x190], RZ ;  /* 0x0000640039397a24 */ /* 0x000fe200078e02ff */
[C---:B------:R-:W-:Y:S01]  /*13f0*/  SEL R60, R5.reuse, R9, !P4 ;  /* 0x00000009053c7207 */ /* 0x040fe20006000000 */
[----:B------:R-:W-:Y:S01]  /*1400*/  IMAD R58, R58, c[0x0][0x190], RZ ;  /* 0x000064003a3a7a24 */ /* 0x000fe200078e02ff */
[C---:B------:R-:W-:Y:S01]  /*1410*/  SEL R61, R5.reuse, R10, !P4 ;  /* 0x0000000a053d7207 */ /* 0x040fe20006000000 */
[----:B------:R-:W-:Y:S01]  /*1420*/  IMAD R56, R56, c[0x0][0x184], RZ ;  /* 0x0000610038387a24 */ /* 0x000fe200078e02ff */
[----:B------:R-:W-:Y:S01]  /*1430*/  SEL R62, R5, R11, !P4 ;  /* 0x0000000b053e7207 */ /* 0x000fe20006000000 */
        /* <DEDUP_REMOVED lines=21> */
[----:B------:R-:W-:Y:S01]  /*1590*/  LEA R120, P2, R56, c[0x0][0x160], 0x1 ;  /* 0x0000580038787a11 */ /* 0x000fe200078408ff */
[----:B------:R-:W-:Y:S01]  /*15a0*/  IMAD R70, R70, c[0x0][0x190], RZ ;  /* 0x0000640046467a24 */ /* 0x000fe200078e02ff */
[----:B------:R-:W-:Y:S01]  /*15b0*/  LEA R138, P3, R57, c[0x0][0x168], 0x1 ;  /* 0x00005a00398a7a11 */ /* 0x000fe200078608ff */
[----:B------:R-:W-:Y:S01]  /*15c0*/  IMAD R71, R71, c[0x0][0x190], RZ ;  /* 0x0000640047477a24 */ /* 0x000fe200078e02ff */
[----:B------:R-:W-:Y:S01]  /*15d0*/  LEA R140, P4, R58, c[0x0][0x168], 0x1 ;  /* 0x00005a003a8c7a11 */ /* 0x000fe200078808ff */
[----:B------:R-:W-:Y:S01]  /*15e0*/  IMAD R72, R72, c[0x0][0x190], RZ ;  /* 0x0000640048487a24 */ /* 0x000fe200078e02ff */
[----:B------:R-:W-:Y:S01]  /*15f0*/  LEA.HI.X.SX32 R121, R56, c[0x0][0x164], 0x1, P2 ;  /* 0x0000590038797a11 */ /* 0x000fe200010f0eff */
[----:B------:R-:W-:Y:S01]  /*1600*/  IMAD.MOV.U32 R11, RZ, RZ, c[0x0][0x188] ;  /* 0x00006200ff0b7624 */ /* 0x000fe200078e00ff */
[----:B------:R-:W-:-:S02]  /*1610*/  LEA.HI.X.SX32 R139, R57, c[0x0][0x16c], 0x1, P3 ;  /* 0x00005b00398b7a11 */ /* 0x000fc400018f0eff */
[----:B------:R-:W-:Y:S01]  /*1620*/  LEA.HI.X.SX32 R141, R58, c[0x0][0x16c], 0x1, P4 ;  /* 0x00005b003a8d7a11 */ /* 0x000fe200020f0eff */
[----:B------:R-:W-:Y:S01]  /*1630*/  IMAD.SHL.U32 R177, R11, 0x40, RZ ;  /* 0x000000400bb17824 */ /* 0x000fe200078e00ff */
[----:B------:R-:W-:Y:S01]  /*1640*/  LEA R136, P5, R59, c[0x0][0x168], 0x1 ;  /* 0x00005a003b887a11 */ /* 0x000fe200078a08ff */
[C---:B------:R-:W-:Y:S01]  /*1650*/  IMAD R175, R11.reuse, 0x3f, RZ ;  /* 0x0000003f0baf7824 */ /* 0x040fe200078e02ff */
[----:B------:R-:W-:Y:S01]  /*1660*/  LEA R130, P6, R60, c[0x0][0x168], 0x1 ;  /* 0x00005a003c827a11 */ /* 0x000fe200078c08ff */
[----:B------:R-:W-:Y:S01]  /*1670*/  IMAD R173, R11, 0x3e, RZ ;  /* 0x0000003e0bad7824 */ /* 0x000fe200078e02ff */
        /* <DEDUP_REMOVED lines=9> */
[----:B------:R-:W-:Y:S01]  /*1710*/  IMAD R163, R11, 0x39, RZ ;  /* 0x000000390ba37824 */ /* 0x000fe200078e02ff */
[----:B------:R-:W-:Y:S01]  /*1720*/  LEA.HI.X.SX32 R137, R59, c[0x0][0x16c], 0x1, P5 ;  /* 0x00005b003b897a11 */ /* 0x000fe200028f0eff */
[C---:B------:R-:W-:Y:S01]  /*1730*/  IMAD R161, R11.reuse, 0x38, RZ ;  /* 0x000000380ba17824 */ /* 0x040fe200078e02ff */
[----:B------:R-:W-:Y:S01]  /*1740*/  LEA.HI.X.SX32 R131, R60, c[0x0][0x16c], 0x1, P6 ;  /* 0x00005b003c837a11 */ /* 0x000fe200030f0eff */
        /* <DEDUP_REMOVED lines=10> */
[----:B------:R-:W-:Y:S01]  /*17f0*/  IMAD R149, R11, 0x32, RZ ;  /* 0x000000320b957824 */ /* 0x000fe200078e02ff */
[----:B------:R-:W-:Y:S01]  /*1800*/  LOP3.LUT R148, R21, 0x30, R148, 0x78, !PT ;  /* 0x0000003015947812 */ /* 0x000fe200078e7894 */
        /* <DEDUP_REMOVED lines=14> */
[C---:B------:R-:W-:Y:S01]  /*18f0*/  IMAD R51, R11.reuse, 0x2a, RZ ;  /* 0x0000002a0b337824 */ /* 0x040fe200078e02ff */
[C---:B------:R-:W-:Y:S01]  /*1900*/  LOP3.LUT R10, R142.reuse, 0x10, RZ, 0x3c, !PT ;  /* 0x000000108e0a7812 */ /* 0x040fe200078e3cff */
        /* <DEDUP_REMOVED lines=11> */
[----:B------:R-:W-:Y:S01]  /*19c0*/  LOP3.LUT R4, R142, 0x70, RZ, 0x3c, !PT ;  /* 0x000000708e047812 */ /* 0x000fe200078e3cff */
[C---:B------:R-:W-:Y:S01]  /*19d0*/  IMAD R44, R11.reuse, 0x23, RZ ;  /* 0x000000230b2c7824 */ /* 0x040fe200078e02ff */
[----:B------:R-:W-:Y:S01]  /*19e0*/  SHF.R.S32.HI R3, RZ, 0x6, R3 ;  /* 0x00000006ff037819 */ /* 0x000fe20000011403 */
[C---:B------:R-:W-:Y:S01]  /*19f0*/  IMAD R43, R11.reuse, 0x22, RZ ;  /* 0x000000220b2b7824 */ /* 0x040fe200078e02ff */
[----:B------:R-:W-:Y:S01]  /*1a00*/  LOP3.LUT R2, R148, 0x40, RZ, 0x3c, !PT ;  /* 0x0000004094027812 */ /* 0x000fe200078e3cff */
[C---:B------:R-:W-:Y:S01]  /*1a10*/  IMAD R42, R11.reuse, 0x21, RZ ;  /* 0x000000210b2a7824 */ /* 0x040fe200078e02ff */
[----:B------:R-:W-:Y:S01]  /*1a20*/  LOP3.LUT R0, R146, 0x40, RZ, 0x3c, !PT ;  /* 0x0000004092007812 */ /* 0x000fe200078e3cff */
[C---:B------:R-:W-:Y:S01]  /*1a30*/  IMAD.SHL.U32 R41, R11.reuse, 0x20, RZ ;  /* 0x000000200b297824 */ /* 0x040fe200078e00ff */
        /* <DEDUP_REMOVED lines=13> */
[----:B------:R-:W-:-:S02]  /*1b10*/  IMAD R34, R11, 0x19, RZ ;  /* 0x000000190b227824 */ /* 0x000fc400078e02ff */
[C---:B------:R-:W-:Y:S02]  /*1b20*/  IMAD R33, R11.reuse, 0x18, RZ ;  /* 0x000000180b217824 */ /* 0x040fe400078e02ff */
[C---:B------:R-:W-:Y:S02]  /*1b30*/  IMAD R32, R11.reuse, 0x17, RZ ;  /* 0x000000170b207824 */ /* 0x040fe400078e02ff */
[C---:B------:R-:W-:Y:S02]  /*1b40*/  IMAD R31, R11.reuse, 0x16, RZ ;  /* 0x000000160b1f7824 */ /* 0x040fe400078e02ff */
[C---:B------:R-:W-:Y:S02]  /*1b50*/  IMAD R30, R11.reuse, 0x15, RZ ;  /* 0x000000150b1e7824 */ /* 0x040fe400078e02ff */
[C---:B------:R-:W-:Y:S02]  /*1b60*/  IMAD R29, R11.reuse, 0x14, RZ ;  /* 0x000000140b1d7824 */ /* 0x040fe400078e02ff */
[----:B------:R-:W-:-:S02]  /*1b70*/  IMAD R28, R11, 0x13, RZ ;  /* 0x000000130b1c7824 */ /* 0x000fc400078e02ff */
[C---:B------:R-:W-:Y:S02]  /*1b80*/  IMAD R27, R11.reuse, 0x12, RZ ;  /* 0x000000120b1b7824 */ /* 0x040fe400078e02ff */
[C---:B------:R-:W-:Y:S02]  /*1b90*/  IMAD R26, R11.reuse, 0x11, RZ ;  /* 0x000000110b1a7824 */ /* 0x040fe400078e02ff */
[C---:B------:R-:W-:Y:S02]  /*1ba0*/  IMAD.SHL.U32 R25, R11.reuse, 0x10, RZ ;  /* 0x000000100b197824 */ /* 0x040fe400078e00ff */
[C---:B------:R-:W-:Y:S02]  /*1bb0*/  IMAD R24, R11.reuse, 0xf, RZ ;  /* 0x0000000f0b187824 */ /* 0x040fe400078e02ff */
[C---:B------:R-:W-:Y:S02]  /*1bc0*/  IMAD R23, R11.reuse, 0xe, RZ ;  /* 0x0000000e0b177824 */ /* 0x040fe400078e02ff */
[----:B------:R-:W-:-:S02]  /*1bd0*/  IMAD R22, R11, 0xd, RZ ;  /* 0x0000000d0b167824 */ /* 0x000fc400078e02ff */
[C---:B------:R-:W-:Y:S02]  /*1be0*/  IMAD R21, R11.reuse, 0xc, RZ ;  /* 0x0000000c0b157824 */ /* 0x040fe400078e02ff */
[C---:B------:R-:W-:Y:S02]  /*1bf0*/  IMAD R20, R11.reuse, 0xb, RZ ;  /* 0x0000000b0b147824 */ /* 0x040fe400078e02ff */
[C---:B------:R-:W-:Y:S02]  /*1c00*/  IMAD R19, R11.reuse, 0xa, RZ ;  /* 0x0000000a0b137824 */ /* 0x040fe400078e02ff */
[C---:B------:R-:W-:Y:S02]  /*1c10*/  IMAD R18, R11.reuse, 0x9, RZ ;  /* 0x000000090b127824 */ /* 0x040fe400078e02ff */
[C---:B------:R-:W-:Y:S02]  /*1c20*/  IMAD.SHL.U32 R17, R11.reuse, 0x8, RZ ;  /* 0x000000080b117824 */ /* 0x040fe400078e00ff */
[----:B------:R-:W-:-:S02]  /*1c30*/  IMAD R16, R11, 0x7, RZ ;  /* 0x000000070b107824 */ /* 0x000fc400078e02ff */
[C---:B------:R-:W-:Y:S02]  /*1c40*/  IMAD R15, R11.reuse, 0x6, RZ ;  /* 0x000000060b0f7824 */ /* 0x040fe400078e02ff */
[C---:B------:R-:W-:Y:S02]  /*1c50*/  IMAD R14, R11.reuse, 0x5, RZ ;  /* 0x000000050b0e7824 */ /* 0x040fe400078e02ff */
[C---:B------:R-:W-:Y:S02]  /*1c60*/  IMAD.SHL.U32 R13, R11.reuse, 0x4, RZ ;  /* 0x000000040b0d7824 */ /* 0x040fe400078e00ff */
[C---:B------:R-:W-:Y:S02]  /*1c70*/  IMAD R12, R11.reuse, 0x3, RZ ;  /* 0x000000030b0c7824 */ /* 0x040fe400078e02ff */
[----:B------:R-:W-:Y:S02]  /*1c80*/  IMAD.SHL.U32 R11, R11, 0x2, RZ ;  /* 0x000000020b0b7824 */ /* 0x000fe400078e00ff */
.L_x_2:
[----:B------:R-:W-:Y:S01]  /*1c90*/  ISETP.GT.AND P2, PT, R144, 0x3, PT ;  /* 0x000000039000780c */ /* 0x000fe20003f44270 */
[----:B------:R-:W-:Y:S01]  /*1ca0*/  IMAD.WIDE R60, R12, 0x2, R120 ;  /* 0x000000020c3c7825 */ /* 0x000fe200078e0278 */
[----:B------:R-:W-:-:S02]  /*1cb0*/  PRMT R225, RZ, 0x7610, R225 ;  /* 0x00007610ffe17816 */ /* 0x000fc400000000e1 */
[C---:B------:R-:W-:Y:S01]  /*1cc0*/  ISETP.GT.AND P0, PT, R144.reuse, 0x1, PT ;  /* 0x000000019000780c */ /* 0x040fe20003f04270 */
[----:B------:R-:W-:Y:S01]  /*1cd0*/  IMAD.MOV.U32 R57, RZ, RZ, c[0x0][0x188] ;  /* 0x00006200ff397624 */ /* 0x000fe200078e00ff */
[C---:B------:R-:W-:Y:S01]  /*1ce0*/  ISETP.GT.AND P1, PT, R144.reuse, 0x2, PT ;  /* 0x000000029000780c */ /* 0x040fe20003f24270 */
[----:B------:R-:W-:Y:S01]  /*1cf0*/  IMAD.WIDE R58, R11, 0x2, R120 ;  /* 0x000000020b3a7825 */ /* 0x000fe200078e0278 */
[C---:B------:R-:W-:Y:S02]  /*1d00*/  ISETP.GT.AND P3, PT, R144.reuse, 0x4, PT ;  /* 0x000000049000780c */ /* 0x040fe40003f64270 */
[----:B------:R-:W-:Y:S01]  /*1d10*/  PRMT R241, RZ, 0x7610, R241 ;  /* 0x00007610fff17816 */ /* 0x000fe200000000f1 */
[----:B------:R-:W-:Y:S01]  /*1d20*/  IMAD.WIDE R56, R57, 0x2, R120 ;  /* 0x0000000239387825 */ /* 0x000fe200078e0278 */
[----:B------:R-:W-:Y:S01]  /*1d30*/  PRMT R212, RZ, 0x7610, R212 ;  /* 0x00007610ffd47816 */ /* 0x000fe200000000d4 */
[----:B------:R0:W2:Y:S01]  /*1d40*/  @P2 LDG.E.U16 R225, [R60.64] ;  /* 0x000000043ce12981 */ /* 0x0000a2000c1e1500 */
[----:B------:R-:W-:Y:S01]  /*1d50*/  ISETP.GT.AND P2, PT, R144, 0x7, PT ;  /* 0x000000079000780c */ /* 0x000fe20003f44270 */
[----:B------:R-:W-:Y:S01]  /*1d60*/  IMAD.WIDE R62, R13, 0x2, R120 ;  /* 0x000000020d3e7825 */ /* 0x000fe200078e0278 */
[----:B------:R-:W-:Y:S01]  /*1d70*/  PRMT R196, RZ, 0x7610, R196 ;  /* 0x00007610ffc47816 */ /* 0x000fe200000000c4 */
[----:B------:R1:W3:Y:S01]  /*1d80*/  @P0 LDG.E.U16 R241, [R56.64] ;  /* 0x0000000438f10981 */ /* 0x0002e2000c1e1500 */
[----:B------:R-:W-:-:S02]  /*1d90*/  PRMT R193, RZ, 0x7610, R193 ;  /* 0x00007610ffc17816 */ /* 0x000fc400000000c1 */
[----:B------:R-:W-:Y:S01]  /*1da0*/  ISETP.GT.AND P0, PT, R144, 0x5, PT ;  /* 0x000000059000780c */ /* 0x000fe20003f04270 */
[----:B------:R4:W5:Y:S01]  /*1db0*/  @P1 LDG.E.U16 R212, [R58.64] ;  /* 0x000000043ad41981 */ /* 0x000962000c1e1500 */
[----:B0-----:R-:W-:Y:S01]  /*1dc0*/  IMAD.WIDE R60, R16, 0x2, R120 ;  /* 0x00000002103c7825 */ /* 0x001fe200078e0278 */
[C---:B------:R-:W-:Y:S02]  /*1dd0*/  ISETP.GT.AND P1, PT, R144.reuse, 0x6, PT ;  /* 0x000000069000780c */ /* 0x040fe40003f24270 */
[----:B------:R0:W2:Y:S01]  /*1de0*/  @P3 LDG.E.U16 R196, [R62.64] ;  /* 0x000000043ec43981 */ /* 0x0000a2000c1e1500 */
[----:B------:R-:W-:-:S03]  /*1df0*/  ISETP.GT.AND P3, PT, R144, 0x8, PT ;  /* 0x000000089000780c */ /* 0x000fc60003f64270 */
[----:B------:R0:W2:Y:S01]  /*1e00*/  @P2 LDG.E.U16 R193, [R60.64] ;  /* 0x000000043cc12981 */ /* 0x0000a2000c1e1500 */
[----:B------:R-:W-:Y:S01]  /*1e10*/  ISETP.GT.AND P2, PT, R144, 0xc, PT ;  /* 0x0000000c9000780c */ /* 0x000fe20003f44270 */
[----:B-1----:R-:W-:Y:S01]  /*1e20*/  IMAD.WIDE R56, R14, 0x2, R120 ;  /* 0x000000020e387825 */ /* 0x002fe200078e0278 */
[----:B------:R-:W-:Y:S02]  /*1e30*/  PRMT R209, RZ, 0x7610, R209 ;  /* 0x00007610ffd17816 */ /* 0x000fe400000000d1 */
[----:B------:R-:W-:Y:S01]  /*1e40*/  PRMT R98, RZ, 0x7610, R98 ;  /* 0x00007610ff627816 */ /* 0x000fe20000000062 */
[----:B----4-:R-:W-:Y:S01]  /*1e50*/  IMAD.WIDE R58, R15, 0x2, R120 ;  /* 0x000000020f3a7825 */ /* 0x010fe200078e0278 */
[----:B------:R-:W-:Y:S02]  /*1e60*/  PRMT R73, RZ, 0x7610, R73 ;  /* 0x00007610ff497816 */ /* 0x000fe40000000049 */
[----:B------:R1:W4:Y:S01]  /*1e70*/  @P0 LDG.E.U16 R209, [R56.64] ;  /* 0x0000000438d10981 */ /* 0x000322000c1e1500 */
[----:B------:R-:W-:Y:S01]  /*1e80*/  PRMT R194, RZ, 0x7610, R194 ;  /* 0x00007610ffc27816 */ /* 0x000fe200000000c2 */
[--C-:B0-----:R-:W-:Y:S01]  /*1e90*/  IMAD.WIDE R62, R17, 0x2, R120.reuse ;  /* 0x00000002113e7825 */ /* 0x101fe200078e0278 */
[C---:B------:R-:W-:Y:S01]  /*1ea0*/  ISETP.GT.AND P4, PT, R144.reuse, 0x9, PT ;  /* 0x000000099000780c */ /* 0x040fe20003f84270 */
[----:B------:R0:W2:Y:S01]  /*1eb0*/  @P1 LDG.E.U16 R98, [R58.64] ;  /* 0x000000043a621981 */ /* 0x0000a2000c1e1500 */
[C---:B------:R-:W-:Y:S01]  /*1ec0*/  ISETP.GT.AND P0, PT, R144.reuse, 0xa, PT ;  /* 0x0000000a9000780c */ /* 0x040fe20003f04270 */
[----:B------:R-:W-:Y:S01]  /*1ed0*/  IMAD.WIDE R60, R21, 0x2, R120 ;  /* 0x00000002153c7825 */ /* 0x000fe200078e0278 */
[C---:B------:R-:W-:Y:S01]  /*1ee0*/  ISETP.GT.AND P1, PT, R144.reuse, 0xb, PT ;  /* 0x0000000b9000780c */ /* 0x040fe20003f24270 */
[----:B------:R0:W2:Y:S01]  /*1ef0*/  @P3 LDG.E.U16 R73, [R62.64] ;  /* 0x000000043e493981 */ /* 0x0000a2000c1e1500 */
[----:B------:R-:W-:-:S03]  /*1f00*/  ISETP.GT.AND P3, PT, R144, 0xd, PT ;  /* 0x0000000d9000780c */ /* 0x000fc60003f64270 */
[----:B------:R0:W2:Y:S01]  /*1f10*/  @P2 LDG.E.U16 R194, [R60.64] ;  /* 0x000000043cc22981 */ /* 0x0000a2000c1e1500 */
[----:B------:R-:W-:Y:S01]  /*1f20*/  ISETP.GT.AND P2, PT, R144, 0x11, PT ;  /* 0x000000119000780c */ /* 0x000fe20003f44270 */
[----:B------:R-:W-:Y:S01]  /*1f30*/  IMAD.WIDE R64, R18, 0x2, R120 ;  /* 0x0000000212407825 */ /* 0x000fe200078e0278 */
[----:B------:R-:W-:Y:S02]  /*1f40*/  PRMT R239, RZ, 0x7610, R239 ;  /* 0x00007610ffef7816 */ /* 0x000fe400000000ef */
[----:B------:R-:W-:Y:S01]  /*1f50*/  PRMT R210, RZ, 0x7610, R210 ;  /* 0x00007610ffd27816 */ /* 0x000fe200000000d2 */
[----:B-1----:R-:W-:Y:S01]  /*1f60*/  IMAD.WIDE R56, R19, 0x2, R120 ;  /* 0x0000000213387825 */ /* 0x002fe200078e0278 */
[----:B------:R-:W-:Y:S02]  /*1f70*/  PRMT R223, RZ, 0x7610, R223 ;  /* 0x00007610ffdf7816 */ /* 0x000fe400000000df */
[----:B------:R1:W2:Y:S01]  /*1f80*/  @P4 LDG.E.U16 R239, [R64.64] ;  /* 0x0000000440ef4981 */ /* 0x0002a2000c1e1500 */
[----:B------:R-:W-:Y:S01]  /*1f90*/  PRMT R207, RZ, 0x7610, R207 ;  /* 0x00007610ffcf7816 */ /* 0x000fe200000000cf */
[----:B0-----:R-:W-:Y:S01]  /*1fa0*/  IMAD.WIDE R58, R20, 0x2, R120 ;  /* 0x00000002143a7825 */ /* 0x001fe200078e0278 */
[----:B------:R-:W-:Y:S01]  /*1fb0*/  PRMT R237, RZ, 0x7610, R237 ;  /* 0x00007610ffed7816 */ /* 0x000fe200000000ed */
[----:B------:R0:W2:Y:S01]  /*1fc0*/  @P0 LDG.E.U16 R210, [R56.64] ;  /* 0x0000000438d20981 */ /* 0x0000a2000c1e1500 */
[----:B------:R-:W-:Y:S01]  /*1fd0*/  ISETP.GT.AND P4, PT, R144, 0xe, PT ;  /* 0x0000000e9000780c */ /* 0x000fe20003f84270 */
[--C-:B------:R-:W-:Y:S01]  /*1fe0*/  IMAD.WIDE R62, R22, 0x2, R120.reuse ;  /* 0x00000002163e7825 */ /* 0x100fe200078e0278 */
[----:B------:R-:W-:Y:S01]  /*1ff0*/  ISETP.GT.AND P0, PT, R144, 0xf, PT ;  /* 0x0000000f9000780c */ /* 0x000fe20003f04270 */
[----:B------:R0:W2:Y:S02]  /*2000*/  @P1 LDG.E.U16 R223, [R58.64] ;  /* 0x000000043adf1981 */ /* 0x0000a4000c1e1500 */
[----:B------:R-:W-:Y:S01]  /*2010*/  IMAD.WIDE R60, R26, 0x2, R120 ;  /* 0x000000021a3c7825 */ /* 0x000fe200078e0278 */
[C---:B------:R-:W-:Y:S01]  /*2020*/  ISETP.GT.AND P1, PT, R144.reuse, 0x10, PT ;  /* 0x000000109000780c */ /* 0x040fe20003f24270 */
[----:B------:R0:W2:Y:S01]  /*2030*/  @P3 LDG.E.U16 R207, [R62.64] ;  /* 0x000000043ecf3981 */ /* 0x0000a2000c1e1500 */
[----:B------:R-:W-:-:S03]  /*2040*/  ISETP.GT.AND P3, PT, R144, 0x12, PT ;  /* 0x000000129000780c */ /* 0x000fc60003f64270 */
[----:B------:R0:W2:Y:S01]  /*2050*/  @P2 LDG.E.U16 R237, [R60.64] ;  /* 0x000000043ced2981 */ /* 0x0000a2000c1e1500 */
[----:B------:R-:W-:Y:S01]  /*2060*/  ISETP.GT.AND P2, PT, R144, 0x16, PT ;  /* 0x000000169000780c */ /* 0x000fe20003f44270 */
[----:B-1----:R-:W-:Y:S01]  /*2070*/  IMAD.WIDE R64, R23, 0x2, R120 ;  /* 0x0000000217407825 */ /* 0x002fe200078e0278 */
[----:B------:R-:W-:Y:S02]  /*2080*/  PRMT R96, RZ, 0x7610, R96 ;  /* 0x00007610ff607816 */ /* 0x000fe40000000060 */
[----:B------:R-:W-:Y:S01]  /*2090*/  PRMT R191, RZ, 0x7610, R191 ;  /* 0x00007610ffbf7816 */ /* 0x000fe200000000bf */
[----:B0-----:R-:W-:Y:S01]  /*20a0*/  IMAD.WIDE R56, R24, 0x2, R120 ;  /* 0x0000000218387825 */ /* 0x001fe200078e0278 */
[----:B------:R-:W-:Y:S02]  /*20b0*/  PRMT R71, RZ, 0x7610, R71 ;  /* 0x00007610ff477816 */ /* 0x000fe40000000047 */
[----:B------:R0:W2:Y:S01]  /*20c0*/  @P4 LDG.E.U16 R96, [R64.64] ;  /* 0x0000000440604981 */ /* 0x0000a2000c1e1500 */
[----:B------:R-:W-:Y:S01]  /*20d0*/  PRMT R208, RZ, 0x7610, R208 ;  /* 0x00007610ffd07816 */ /* 0x000fe200000000d0 */
[----:B------:R-:W-:Y:S01]  /*20e0*/  IMAD.WIDE R58, R25, 0x2, R120 ;  /* 0x00000002193a7825 */ /* 0x000fe200078e0278 */
[----:B------:R-:W-:Y:S01]  /*20f0*/  PRMT R94, RZ, 0x7610, R94 ;  /* 0x00007610ff5e7816 */ /* 0x000fe2000000005e */
[----:B------:R1:W2:Y:S01]  /*2100*/  @P0 LDG.E.U16 R191, [R56.64] ;  /* 0x0000000438bf0981 */ /* 0x0002a2000c1e1500 */
[C---:B------:R-:W-:Y:S01]  /*2110*/  ISETP.GT.AND P4, PT, R144.reuse, 0x13, PT ;  /* 0x000000139000780c */ /* 0x040fe20003f84270 */
[--C-:B------:R-:W-:Y:S01]  /*2120*/  IMAD.WIDE R62, R27, 0x2, R120.reuse ;  /* 0x000000021b3e7825 */ /* 0x100fe200078e0278 */
[C---:B------:R-:W-:Y:S01]  /*2130*/  ISETP.GT.AND P0, PT, R144.reuse, 0x14, PT ;  /* 0x000000149000780c */ /* 0x040fe20003f04270 */
[----:B------:R0:W2:Y:S02]  /*2140*/  @P1 LDG.E.U16 R71, [R58.64] ;  /* 0x000000043a471981 */ /* 0x0000a4000c1e1500 */
[----:B------:R-:W-:Y:S01]  /*2150*/  IMAD.WIDE R60, R31, 0x2, R120 ;  /* 0x000000021f3c7825 */ /* 0x000fe200078e0278 */
[C---:B------:R-:W-:Y:S01]  /*2160*/  ISETP.GT.AND P1, PT, R144.reuse, 0x15, PT ;  /* 0x000000159000780c */ /* 0x040fe20003f24270 */
[----:B------:R1:W2:Y:S01]  /*2170*/  @P3 LDG.E.U16 R208, [R62.64] ;  /* 0x000000043ed03981 */ /* 0x0002a2000c1e1500 */
[----:B------:R-:W-:-:S03]  /*2180*/  ISETP.GT.AND P3, PT, R144, 0x17, PT ;  /* 0x000000179000780c */ /* 0x000fc60003f64270 */
[----:B------:R1:W2:Y:S01]  /*2190*/  @P2 LDG.E.U16 R94, [R60.64] ;  /* 0x000000043c5e2981 */ /* 0x0002a2000c1e1500 */
[----:B------:R-:W-:Y:S01]  /*21a0*/  ISETP.GT.AND P2, PT, R144, 0x1b, PT ;  /* 0x0000001b9000780c */ /* 0x000fe20003f44270 */
[----:B0-----:R-:W-:Y:S01]  /*21b0*/  IMAD.WIDE R64, R28, 0x2, R120 ;  /* 0x000000021c407825 */ /* 0x001fe200078e0278 */
[----:B------:R-:W-:Y:S02]  /*21c0*/  PRMT R221, RZ, 0x7610, R221 ;  /* 0x00007610ffdd7816 */ /* 0x000fe400000000dd */
[----:B------:R-:W-:Y:S01]  /*21d0*/  PRMT R192, RZ, 0x7610, R192 ;  /* 0x00007610ffc07816 */ /* 0x000fe200000000c0 */
[----:B-1----:R-:W-:Y:S01]  /*21e0*/  IMAD.WIDE R56, R29, 0x2, R120 ;  /* 0x000000021d387825 */ /* 0x002fe200078e0278 */
[----:B------:R-:W-:Y:S02]  /*21f0*/  PRMT R205, RZ, 0x7610, R205 ;  /* 0x00007610ffcd7816 */ /* 0x000fe400000000cd */
[----:B------:R0:W2:Y:S01]  /*2200*/  @P4 LDG.E.U16 R221, [R64.64] ;  /* 0x0000000440dd4981 */ /* 0x0000a2000c1e1500 */
[----:B------:R-:W-:Y:S01]  /*2210*/  PRMT R189, RZ, 0x7610, R189 ;  /* 0x00007610ffbd7816 */ /* 0x000fe200000000bd */
[----:B------:R-:W-:Y:S01]  /*2220*/  IMAD.WIDE R58, R30, 0x2, R120 ;  /* 0x000000021e3a7825 */ /* 0x000fe200078e0278 */
        /* <DEDUP_REMOVED lines=23> */
[----:B------:R-:W-:-:S02]  /*23a0*/  IMAD.WIDE R62, R37, 0x2, R120 ;  /* 0x00000002253e7825 */ /* 0x000fc400078e0278 */
[----:B------:R0:W2:Y:S02]  /*23b0*/  @P1 LDG.E.U16 R206, [R58.64] ;  /* 0x000000043ace1981 */ /* 0x0000a4000c1e1500 */
[--C-:B-1----:R-:W-:Y:S02]  /*23c0*/  IMAD.WIDE R56, R39, 0x2, R120.reuse ;  /* 0x0000000227387825 */ /* 0x102fe400078e0278 */
[----:B------:R1:W3:Y:S01]  /*23d0*/  @P3 LDG.E.U16 R190, [R62.64] ;  /* 0x000000043ebe3981 */ /* 0x0002e2000c1e1500 */
[C---:B------:R-:W-:Y:S02]  /*23e0*/  ISETP.GT.AND P3, PT, R144.reuse, 0x1f, PT ;  /* 0x0000001f9000780c */ /* 0x040fe40003f64270 */
[C---:B------:R-:W-:Y:S01]  /*23f0*/  ISETP.GT.AND P1, PT, R144.reuse, 0x22, PT ;  /* 0x000000229000780c */ /* 0x040fe20003f24270 */
[----:B------:R1:W3:Y:S01]  /*2400*/  @P2 LDG.E.U16 R90, [R56.64] ;  /* 0x00000004385a2981 */ /* 0x0002e2000c1e1500 */
[----:B------:R-:W-:Y:S01]  /*2410*/  ISETP.GT.AND P2, PT, R144, 0x24, PT ;  /* 0x000000249000780c */ /* 0x000fe20003f44270 */
[----:B0-----:R-:W-:Y:S01]  /*2420*/  IMAD.WIDE R64, R38, 0x2, R120 ;  /* 0x0000000226407825 */ /* 0x001fe200078e0278 */
[----:B------:R-:W-:-:S02]  /*2430*/  PRMT R203, RZ, 0x7610, R203 ;  /* 0x00007610ffcb7816 */ /* 0x000fc400000000cb */
[----:B------:R-:W-:Y:S01]  /*2440*/  PRMT R187, RZ, 0x7610, R187 ;  /* 0x00007610ffbb7816 */ /* 0x000fe200000000bb */
[----:B------:R-:W-:Y:S01]  /*2450*/  IMAD.WIDE R58, R40, 0x2, R120 ;  /* 0x00000002283a7825 */ /* 0x000fe200078e0278 */
[----:B------:R-:W-:Y:S02]  /*2460*/  PRMT R204, RZ, 0x7610, R204 ;  /* 0x00007610ffcc7816 */ /* 0x000fe400000000cc */
[----:B------:R0:W3:Y:S01]  /*2470*/  @P4 LDG.E.U16 R203, [R64.64] ;  /* 0x0000000440cb4981 */ /* 0x0000e2000c1e1500 */
[----:B------:R-:W-:Y:S01]  /*2480*/  PRMT R188, RZ, 0x7610, R188 ;  /* 0x00007610ffbc7816 */ /* 0x000fe200000000bc */
[--C-:B-1----:R-:W-:Y:S01]  /*2490*/  IMAD.WIDE R56, R45, 0x2, R120.reuse ;  /* 0x000000022d387825 */ /* 0x102fe200078e0278 */
[C---:B------:R-:W-:Y:S01]  /*24a0*/  ISETP.GT.AND P4, PT, R144.reuse, 0x20, PT ;  /* 0x000000209000780c */ /* 0x040fe20003f84270 */
[----:B------:R1:W3:Y:S01]  /*24b0*/  @P3 LDG.E.U16 R187, [R58.64] ;  /* 0x000000043abb3981 */ /* 0x0002e2000c1e1500 */
[----:B------:R-:W-:Y:S01]  /*24c0*/  ISETP.GT.AND P0, PT, R144, 0x23, PT ;  /* 0x000000239000780c */ /* 0x000fe20003f04270 */
[----:B0-----:R-:W-:-:S02]  /*24d0*/  IMAD.WIDE R64, R43, 0x2, R120 ;  /* 0x000000022b407825 */ /* 0x001fc400078e0278 */
[----:B------:R0:W3:Y:S01]  /*24e0*/  @P2 LDG.E.U16 R188, [R56.64] ;  /* 0x0000000438bc2981 */ /* 0x0000e2000c1e1500 */
[C---:B------:R-:W-:Y:S02]  /*24f0*/  ISETP.GT.AND P3, PT, R144.reuse, 0x25, PT ;  /* 0x000000259000780c */ /* 0x040fe40003f64270 */
[C---:B------:R-:W-:Y:S01]  /*2500*/  ISETP.GT.AND P2, PT, R144.reuse, 0x29, PT ;  /* 0x000000299000780c */ /* 0x040fe20003f44270 */
[----:B------:R0:W3:Y:S01]  /*2510*/  @P1 LDG.E.U16 R204, [R64.64] ;  /* 0x0000000440cc1981 */ /* 0x0000e2000c1e1500 */
[----:B------:R-:W-:Y:S01]  /*2520*/  ISETP.GT.AND P1, PT, R144, 0x26, PT ;  /* 0x000000269000780c */ /* 0x000fe20003f24270 */
[----:B------:R-:W-:Y:S01]  /*2530*/  IMAD.WIDE R60, R41, 0x2, R120 ;  /* 0x00000002293c7825 */ /* 0x000fe200078e0278 */
[----:B------:R-:W-:Y:S02]  /*2540*/  PRMT R249, RZ, 0x7610, R249 ;  /* 0x00007610fff97816 */ /* 0x000fe400000000f9 */
[----:B------:R-:W-:Y:S01]  /*2550*/  PRMT R217, RZ, 0x7610, R217 ;  /* 0x00007610ffd97816 */ /* 0x000fe200000000d9 */
[----:B------:R-:W-:Y:S01]  /*2560*/  IMAD.WIDE R74, R44, 0x2, R120 ;  /* 0x000000022c4a7825 */ /* 0x000fe200078e0278 */
[----:B------:R-:W-:-:S02]  /*2570*/  ISETP.GT.AND P5, PT, R144, 0x21, PT ;  /* 0x000000219000780c */ /* 0x000fc40003fa4270 */
[----:B------:R0:W3:Y:S01]  /*2580*/  @P4 LDG.E.U16 R249, [R60.64] ;  /* 0x000000043cf94981 */ /* 0x0000e2000c1e1500 */
[----:B------:R-:W-:Y:S01]  /*2590*/  PRMT R201, RZ, 0x7610, R201 ;  /* 0x00007610ffc97816 */ /* 0x000fe200000000c9 */
[----:B-1----:R-:W-:Y:S01]  /*25a0*/  IMAD.WIDE R58, R46, 0x2, R120 ;  /* 0x000000022e3a7825 */ /* 0x002fe200078e0278 */
[----:B------:R-:W-:Y:S01]  /*25b0*/  PRMT R88, RZ, 0x7610, R88 ;  /* 0x00007610ff587816 */ /* 0x000fe20000000058 */
[----:B------:R1:W4:Y:S01]  /*25c0*/  @P0 LDG.E.U16 R217, [R74.64] ;  /* 0x000000044ad90981 */ /* 0x000322000c1e1500 */
[----:B------:R-:W-:Y:S01]  /*25d0*/  PRMT R231, RZ, 0x7610, R231 ;  /* 0x00007610ffe77816 */ /* 0x000fe200000000e7 */
[--C-:B------:R-:W-:Y:S01]  /*25e0*/  IMAD.WIDE R68, R47, 0x2, R120.reuse ;  /* 0x000000022f447825 */ /* 0x100fe200078e0278 */
[C---:B------:R-:W-:Y:S01]  /*25f0*/  ISETP.GT.AND P0, PT, R144.reuse, 0x27, PT ;  /* 0x000000279000780c */ /* 0x040fe20003f04270 */
[----:B------:R1:W4:Y:S01]  /*2600*/  @P3 LDG.E.U16 R201, [R58.64] ;  /* 0x000000043ac93981 */ /* 0x000322000c1e1500 */
[----:B------:R-:W-:Y:S01]  /*2610*/  ISETP.GT.AND P4, PT, R144, 0x28, PT ;  /* 0x000000289000780c */ /* 0x000fe20003f84270 */
[----:B0-----:R-:W-:Y:S01]  /*2620*/  IMAD.WIDE R64, R50, 0x2, R120 ;  /* 0x0000000232407825 */ /* 0x001fe200078e0278 */
[----:B------:R-:W-:Y:S01]  /*2630*/  PRMT R233, RZ, 0x7610, R233 ;  /* 0x00007610ffe97816 */ /* 0x000fe200000000e9 */
[----:B------:R0:W4:Y:S02]  /*2640*/  @P1 LDG.E.U16 R88, [R68.64] ;  /* 0x0000000444581981 */ /* 0x000124000c1e1500 */
[----:B------:R-:W-:Y:S01]  /*2650*/  IMAD.WIDE R62, R42, 0x2, R120 ;  /* 0x000000022a3e7825 */ /* 0x000fe200078e0278 */
[C---:B------:R-:W-:Y:S01]  /*2660*/  ISETP.GT.AND P1, PT, R144.reuse, 0x2a, PT ;  /* 0x0000002a9000780c */ /* 0x040fe20003f24270 */
[----:B------:R0:W4:Y:S01]  /*2670*/  @P2 LDG.E.U16 R231, [R64.64] ;  /* 0x0000000440e72981 */ /* 0x000122000c1e1500 */
[----:B------:R-:W-:-:S02]  /*2680*/  ISETP.GT.AND P3, PT, R144, 0x2c, PT ;  /* 0x0000002c9000780c */ /* 0x000fc40003f64270 */
[----:B------:R-:W-:Y:S01]  /*2690*/  ISETP.GT.AND P2, PT, R144, 0x2d, PT ;  /* 0x0000002d9000780c */ /* 0x000fe20003f44270 */
[----:B------:R0:W4:Y:S01]  /*26a0*/  @P5 LDG.E.U16 R233, [R62.64] ;  /* 0x000000043ee95981 */ /* 0x000122000c1e1500 */
[----:B------:R-:W-:Y:S01]  /*26b0*/  PRMT R185, RZ, 0x7610, R185 ;  /* 0x00007610ffb97816 */ /* 0x000fe200000000b9 */
[----:B------:R-:W-:Y:S01]  /*26c0*/  IMAD.WIDE R60, R48, 0x2, R120 ;  /* 0x00000002303c7825 */ /* 0x000fe200078e0278 */
[----:B------:R-:W-:Y:S02]  /*26d0*/  PRMT R247, RZ, 0x7610, R247 ;  /* 0x00007610fff77816 */ /* 0x000fe400000000f7 */
[----:B------:R-:W-:Y:S01]  /*26e0*/  PRMT R202, RZ, 0x7610, R202 ;  /* 0x00007610ffca7816 */ /* 0x000fe200000000ca */
[--C-:B------:R-:W-:Y:S01]  /*26f0*/  IMAD.WIDE R56, R51, 0x2, R120.reuse ;  /* 0x0000000233387825 */ /* 0x100fe200078e0278 */
[----:B------:R1:W4:Y:S03]  /*2700*/  @P0 LDG.E.U16 R185, [R60.64] ;  /* 0x000000043cb90981 */ /* 0x000326000c1e1500 */
[----:B0-----:R-:W-:Y:S01]  /*2710*/  IMAD.WIDE R62, R49, 0x2, R120 ;  /* 0x00000002313e7825 */ /* 0x001fe200078e0278 */
[----:B------:R-:W-:Y:S01]  /*2720*/  PRMT R186, RZ, 0x7610, R186 ;  /* 0x00007610ffba7816 */ /* 0x000fe200000000ba */
[----:B------:R0:W4:Y:S01]  /*2730*/  @P1 LDG.E.U16 R202, [R56.64] ;  /* 0x0000000438ca1981 */ /* 0x000122000c1e1500 */
[----:B------:R-:W-:-:S02]  /*2740*/  PRMT R199, RZ, 0x7610, R199 ;  /* 0x00007610ffc77816 */ /* 0x000fc400000000c7 */
[C---:B------:R-:W-:Y:S01]  /*2750*/  ISETP.GT.AND P0, PT, R144.reuse, 0x2b, PT ;  /* 0x0000002b9000780c */ /* 0x040fe20003f04270 */
[----:B------:R0:W4:Y:S01]  /*2760*/  @P4 LDG.E.U16 R247, [R62.64] ;  /* 0x000000043ef74981 */ /* 0x000122000c1e1500 */
[----:B-1----:R-:W-:Y:S01]  /*2770*/  IMAD.WIDE R60, R105, 0x2, R120 ;  /* 0x00000002693c7825 */ /* 0x002fe200078e0278 */
[----:B------:R-:W-:Y:S02]  /*2780*/  ISETP.GT.AND P1, PT, R144, 0x2f, PT ;  /* 0x0000002f9000780c */ /* 0x000fe40003f24270 */
[----:B------:R-:W-:Y:S02]  /*2790*/  PRMT R215, RZ, 0x7610, R215 ;  /* 0x00007610ffd77816 */ /* 0x000fe400000000d7 */
[----:B------:R1:W5:Y:S01]  /*27a0*/  @P3 LDG.E.U16 R186, [R60.64] ;  /* 0x000000043cba3981 */ /* 0x000362000c1e1500 */
[----:B0-----:R-:W-:Y:S01]  /*27b0*/  IMAD.WIDE R62, R106, 0x2, R120 ;  /* 0x000000026a3e7825 */ /* 0x001fe200078e0278 */
[----:B------:R-:W-:-:S04]  /*27c0*/  ISETP.GT.AND P3, PT, R144, 0x31, PT ;  /* 0x000000319000780c */ /* 0x000fc80003f64270 */
[----:B------:R0:W5:Y:S01]  /*27d0*/  @P2 LDG.E.U16 R199, [R62.64] ;  /* 0x000000043ec72981 */ /* 0x000162000c1e1500 */
[----:B------:R-:W-:Y:S01]  /*27e0*/  ISETP.GT.AND P2, PT, R144, 0x30, PT ;  /* 0x000000309000780c */ /* 0x000fe20003f44270 */
[----:B------:R-:W-:Y:S01]  /*27f0*/  IMAD.WIDE R58, R104, 0x2, R120 ;  /* 0x00000002683a7825 */ /* 0x000fe200078e0278 */
[----:B------:R-:W-:Y:S02]  /*2800*/  PRMT R103, RZ, 0x7610, R103 ;  /* 0x00007610ff677816 */ /* 0x000fe40000000067 */
[----:B------:R-:W-:Y:S01]  /*2810*/  PRMT R245, RZ, 0x7610, R245 ;  /* 0x00007610fff57816 */ /* 0x000fe200000000f5 */
[----:B-1----:R-:W-:Y:S01]  /*2820*/  IMAD.WIDE R60, R145, 0x2, R120 ;  /* 0x00000002913c7825 */ /* 0x002fe200078e0278 */
[----:B------:R1:W5:Y:S01]  /*2830*/  @P0 LDG.E.U16 R215, [R58.64] ;  /* 0x000000043ad70981 */ /* 0x000362000c1e1500 */
[----:B------:R-:W-:Y:S02]  /*2840*/  PRMT R229, RZ, 0x7610, R229 ;  /* 0x00007610ffe57816 */ /* 0x000fe400000000e5 */
[C---:B------:R-:W-:Y:S01]  /*2850*/  ISETP.GT.AND P0, PT, R144.reuse, 0x2e, PT ;  /* 0x0000002e9000780c */ /* 0x040fe20003f04270 */
[----:B------:R-:W-:Y:S01]  /*2860*/  IMAD.WIDE R64, R147, 0x2, R120 ;  /* 0x0000000293407825 */ /* 0x000fe200078e0278 */
[----:B------:R-:W-:-:S02]  /*2870*/  ISETP.GT.AND P4, PT, R144, 0x35, PT ;  /* 0x000000359000780c */ /* 0x000fc40003f84270 */
[----:B------:R0:W5:Y:S01]  /*2880*/  @P2 LDG.E.U16 R245, [R60.64] ;  /* 0x000000043cf52981 */ /* 0x000162000c1e1500 */
[----:B-1----:R-:W-:-:S03]  /*2890*/  IMAD.WIDE R58, R143, 0x2, R120 ;  /* 0x000000028f3a7825 */ /* 0x002fc600078e0278 */
[----:B------:R1:W5:Y:S01]  /*28a0*/  @P3 LDG.E.U16 R229, [R64.64] ;  /* 0x0000000440e53981 */ /* 0x000362000c1e1500 */
[C---:B------:R-:W-:Y:S02]  /*28b0*/  ISETP.GT.AND P2, PT, R144.reuse, 0x33, PT ;  /* 0x000000339000780c */ /* 0x040fe40003f44270 */
[C---:B------:R-:W-:Y:S01]  /*28c0*/  ISETP.GT.AND P3, PT, R144.reuse, 0x34, PT ;  /* 0x000000349000780c */ /* 0x040fe20003f64270 */
[----:B------:R1:W5:Y:S01]  /*28d0*/  @P1 LDG.E.U16 R103, [R58.64] ;  /* 0x000000043a671981 */ /* 0x000362000c1e1500 */
[----:B------:R-:W-:Y:S01]  /*28e0*/  ISETP.GT.AND P1, PT, R144, 0x32, PT ;  /* 0x000000329000780c */ /* 0x000fe20003f24270 */
[----:B------:R-:W-:Y:S01]  /*28f0*/  IMAD.WIDE R56, R107, 0x2, R120 ;  /* 0x000000026b387825 */ /* 0x000fe200078e0278 */
[----:B------:R-:W-:Y:S02]  /*2900*/  PRMT R74, RZ, 0x7610, R74 ;  /* 0x00007610ff4a7816 */ /* 0x000fe4000000004a */
[----:B------:R-:W-:Y:S01]  /*2910*/  PRMT R200, RZ, 0x7610, R200 ;  /* 0x00007610ffc87816 */ /* 0x000fe200000000c8 */
[----:B0-----:R-:W-:Y:S01]  /*2920*/  IMAD.WIDE R62, R149, 0x2, R120 ;  /* 0x00000002953e7825 */ /* 0x001fe200078e0278 */
[----:B------:R-:W-:-:S02]  /*2930*/  PRMT R213, RZ, 0x7610, R213 ;  /* 0x00007610ffd57816 */ /* 0x000fc400000000d5 */
[----:B------:R0:W5:Y:S01]  /*2940*/  @P0 LDG.E.U16 R74, [R56.64] ;  /* 0x00000004384a0981 */ /* 0x000162000c1e1500 */
[----:B------:R-:W-:Y:S01]  /*2950*/  PRMT R102, RZ, 0x7610, R102 ;  /* 0x00007610ff667816 */ /* 0x000fe20000000066 */
[----:B-1----:R-:W-:Y:S01]  /*2960*/  IMAD.WIDE R58, R153, 0x2, R120 ;  /* 0x00000002993a7825 */ /* 0x002fe200078e0278 */
[----:B------:R-:W-:Y:S02]  /*2970*/  PRMT R197, RZ, 0x7610, R197 ;  /* 0x00007610ffc57816 */ /* 0x000fe400000000c5 */
[----:B------:R1:W5:Y:S01]  /*2980*/  @P1 LDG.E.U16 R200, [R62.64] ;  /* 0x000000043ec81981 */ /* 0x000362000c1e1500 */
[----:B------:R-:W-:-:S04]  /*2990*/  IMAD.WIDE R60, R155, 0x2, R120 ;  /* 0x000000029b3c7825 */ /* 0x000fc800078e0278 */
[--C-:B0-----:R-:W-:Y:S01]  /*29a0*/  IMAD.WIDE R56, R151, 0x2, R120.reuse ;  /* 0x0000000297387825 */ /* 0x101fe200078e0278 */
[----:B------:R0:W5:Y:S01]  /*29b0*/  @P3 LDG.E.U16 R102, [R58.64] ;  /* 0x000000043a663981 */ /* 0x000162000c1e1500 */
[C---:B------:R-:W-:Y:S02]  /*29c0*/  ISETP.GT.AND P0, PT, R144.reuse, 0x36, PT ;  /* 0x000000369000780c */ /* 0x040fe40003f04270 */
[C---:B------:R-:W-:Y:S01]  /*29d0*/  ISETP.GT.AND P1, PT, R144.reuse, 0x37, PT ;  /* 0x000000379000780c */ /* 0x040fe20003f24270 */
[----:B------:R0:W5:Y:S01]  /*29e0*/  @P2 LDG.E.U16 R213, [R56.64] ;  /* 0x0000000438d52981 */ /* 0x000162000c1e1500 */
[C---:B------:R-:W-:Y:S02]  /*29f0*/  ISETP.GT.AND P2, PT, R144.reuse, 0x38, PT ;  /* 0x000000389000780c */ /* 0x040fe40003f44270 */
[C---:B------:R-:W-:Y:S01]  /*2a00*/  ISETP.GT.AND P3, PT, R144.reuse, 0x39, PT ;  /* 0x000000399000780c */ /* 0x040fe20003f64270 */
[----:B------:R1:W5:Y:S01]  /*2a10*/  @P4 LDG.E.U16 R197, [R60.64] ;  /* 0x000000043cc54981 */ /* 0x000362000c1e1500 */
[----:B------:R-:W-:Y:S01]  /*2a20*/  ISETP.GT.AND P4, PT, R144, 0x3a, PT ;  /* 0x0000003a9000780c */ /* 0x000fe20003f84270 */
[----:B------:R-:W-:Y:S01]  /*2a30*/  IMAD.WIDE R64, R157, 0x2, R120 ;  /* 0x000000029d407825 */ /* 0x000fe200078e0278 */
[----:B------:R-:W-:-:S02]  /*2a40*/  PRMT R72, RZ, 0x7610, R72 ;  /* 0x00007610ff487816 */ /* 0x000fc40000000048 */
[----:B------:R-:W-:Y:S01]  /*2a50*/  PRMT R101, RZ, 0x7610, R101 ;  /* 0x00007610ff657816 */ /* 0x000fe20000000065 */
[----:B0-----:R-:W-:Y:S01]  /*2a60*/  IMAD.WIDE R56, R159, 0x2, R120 ;  /* 0x000000029f387825 */ /* 0x001fe200078e0278 */
[----:B------:R-:W-:Y:S02]  /*2a70*/  PRMT R243, RZ, 0x7610, R243 ;  /* 0x00007610fff37816 */ /* 0x000fe400000000f3 */
[----:B------:R-:W-:Y:S01]  /*2a80*/  PRMT R227, RZ, 0x7610, R227 ;  /* 0x00007610ffe37816 */ /* 0x000fe200000000e3 */
[----:B------:R-:W-:Y:S01]  /*2a90*/  IMAD.WIDE R58, R161, 0x2, R120 ;  /* 0x00000002a13a7825 */ /* 0x000fe200078e0278 */
[----:B------:R-:W-:Y:S01]  /*2aa0*/  PRMT R198, RZ, 0x7610, R198 ;  /* 0x00007610ffc67816 */ /* 0x000fe200000000c6 */
[----:B------:R0:W5:Y:S02]  /*2ab0*/  @P0 LDG.E.U16 R72, [R64.64] ;  /* 0x0000000440480981 */ /* 0x000164000c1e1500 */
[----:B-1----:R-:W-:-:S04]  /*2ac0*/  IMAD.WIDE R60, R163, 0x2, R120 ;  /* 0x00000002a33c7825 */ /* 0x002fc800078e0278 */
[----:B------:R-:W-:Y:S01]  /*2ad0*/  IMAD.WIDE R62, R165, 0x2, R120 ;  /* 0x00000002a53e7825 */ /* 0x000fe200078e0278 */
[----:B------:R1:W5:Y:S01]  /*2ae0*/  @P1 LDG.E.U16 R101, [R56.64] ;  /* 0x0000000438651981 */ /* 0x000362000c1e1500 */
[C---:B------:R-:W-:Y:S02]  /*2af0*/  ISETP.GT.AND P0, PT, R144.reuse, RZ, PT ;  /* 0x000000ff9000720c */ /* 0x040fe40003f04270 */
[C---:B------:R-:W-:Y:S01]  /*2b00*/  ISETP.GT.AND P1, PT, R144.reuse, 0x3b, PT ;  /* 0x0000003b9000780c */ /* 0x040fe20003f24270 */
[----:B------:R0:W5:Y:S01]  /*2b10*/  @P2 LDG.E.U16 R243, [R58.64] ;  /* 0x000000043af32981 */ /* 0x000162000c1e1500 */
[C---:B------:R-:W-:Y:S02]  /*2b20*/  ISETP.GT.AND P2, PT, R144.reuse, 0x3c, PT ;  /* 0x0000003c9000780c */ /* 0x040fe40003f44270 */
[C---:B------:R-:W-:Y:S01]  /*2b30*/  ISETP.GT.AND P5, PT, R144.reuse, 0x3f, PT ;  /* 0x0000003f9000780c */ /* 0x040fe20003fa4270 */
[----:B------:R0:W5:Y:S01]  /*2b40*/  @P3 LDG.E.U16 R227, [R60.64] ;  /* 0x000000043ce33981 */ /* 0x000162000c1e1500 */
[----:B------:R-:W-:-:S03]  /*2b50*/  ISETP.GT.AND P3, PT, R144, 0x3d, PT ;  /* 0x0000003d9000780c */ /* 0x000fc60003f64270 */
[----:B------:R0:W5:Y:S01]  /*2b60*/  @P4 LDG.E.U16 R198, [R62.64] ;  /* 0x000000043ec64981 */ /* 0x000162000c1e1500 */
[----:B------:R-:W-:Y:S01]  /*2b70*/  ISETP.GT.AND P4, PT, R144, 0x3e, PT ;  /* 0x0000003e9000780c */ /* 0x000fe20003f84270 */
[----:B-1----:R-:W-:Y:S01]  /*2b80*/  IMAD.WIDE R56, R167, 0x2, R120 ;  /* 0x00000002a7387825 */ /* 0x002fe200078e0278 */
[----:B------:R-:W-:Y:S02]  /*2b90*/  PRMT R211, RZ, 0x7610, R211 ;  /* 0x00007610ffd37816 */ /* 0x000fe400000000d3 */
[----:B------:R-:W-:Y:S01]  /*2ba0*/  PRMT R69, RZ, 0x7610, R69 ;  /* 0x00007610ff457816 */ /* 0x000fe20000000045 */
[----:B0-----:R-:W-:Y:S01]  /*2bb0*/  IMAD.WIDE R58, R169, 0x2, R120 ;  /* 0x00000002a93a7825 */ /* 0x001fe200078e0278 */
[----:B------:R-:W-:Y:S02]  /*2bc0*/  PRMT R100, RZ, 0x7610, R100 ;  /* 0x00007610ff647816 */ /* 0x000fe40000000064 */
[----:B------:R-:W-:Y:S01]  /*2bd0*/  PRMT R195, RZ, 0x7610, R195 ;  /* 0x00007610ffc37816 */ /* 0x000fe200000000c3 */
[----:B------:R-:W-:Y:S01]  /*2be0*/  IMAD.WIDE R60, R171, 0x2, R120 ;  /* 0x00000002ab3c7825 */ /* 0x000fe200078e0278 */
[----:B------:R-:W-:Y:S01]  /*2bf0*/  PRMT R70, RZ, 0x7610, R70 ;  /* 0x00007610ff467816 */ /* 0x000fe20000000046 */
[----:B------:R-:W5:Y:S01]  /*2c00*/  @P0 LDG.E.U16 R69, [R120.64] ;  /* 0x0000000478450981 */ /* 0x000f62000c1e1500 */
[----:B------:R-:W-:Y:S01]  /*2c10*/  PRMT R99, RZ, 0x7610, R99 ;  /* 0x00007610ff637816 */ /* 0x000fe20000000063 */
[----:B------:R-:W-:-:S02]  /*2c20*/  IMAD.WIDE R62, R173, 0x2, R120 ;  /* 0x00000002ad3e7825 */ /* 0x000fc400078e0278 */
[----:B------:R0:W5:Y:S02]  /*2c30*/  @P1 LDG.E.U16 R211, [R56.64] ;  /* 0x0000000438d31981 */ /* 0x000164000c1e1500 */
[----:B------:R-:W-:Y:S02]  /*2c40*/  IMAD.WIDE R64, R175, 0x2, R120 ;  /* 0x00000002af407825 */ /* 0x000fe400078e0278 */
[----:B------:R1:W5:Y:S04]  /*2c50*/  @P2 LDG.E.U16 R100, [R58.64] ;  /* 0x000000043a642981 */ /* 0x000368000c1e1500 */
[----:B------:R0:W5:Y:S04]  /*2c60*/  @P3 LDG.E.U16 R195, [R60.64] ;  /* 0x000000043cc33981 */ /* 0x000168000c1e1500 */
[----:B------:R0:W5:Y:S04]  /*2c70*/  @P4 LDG.E.U16 R70, [R62.64] ;  /* 0x000000043e464981 */ /* 0x000168000c1e1500 */
[----:B------:R1:W5:Y:S04]  /*2c80*/  @P5 LDG.E.U16 R99, [R64.64] ;  /* 0x0000000440635981 */ /* 0x000368000c1e1500 */
[----:B------:R-:W-:Y:S01]  /*2c90*/  BAR.SYNC.DEFER_BLOCKING 0x0 ;  /* 0x0000000000007b1d */ /* 0x000fe20000010000 */
[----:B------:R-:W-:Y:S01]  /*2ca0*/  ISETP.GE.AND P0, PT, R183, R144, PT ;  /* 0x00000090b700720c */ /* 0x000fe20003f06270 */
[----:B0-----:R-:W-:Y:S01]  /*2cb0*/  IMAD.WIDE R56, R181, 0x2, R108 ;  /* 0x00000002b5387825 */ /* 0x001fe200078e026c */
[----:B------:R-:W-:-:S02]  /*2cc0*/  PRMT R97, RZ, 0x7610, R97 ;  /* 0x00007610ff617816 */ /* 0x000fc40000000061 */
[----:B------:R-:W-:Y:S01]  /*2cd0*/  PRMT R93, RZ, 0x7610, R93 ;  /* 0x00007610ff5d7816 */ /* 0x000fe2000000005d */
[C---:B-1----:R-:W-:Y:S01]  /*2ce0*/  IMAD.WIDE R58, R181.reuse, 0x2, R124 ;  /* 0x00000002b53a7825 */ /* 0x042fe200078e027c */
[----:B------:R-:W-:Y:S02]  /*2cf0*/  PRMT R68, RZ, 0x7610, R68 ;  /* 0x00007610ff447816 */ /* 0x000fe40000000044 */
[----:B------:R-:W-:Y:S01]  /*2d00*/  PRMT R89, RZ, 0x7610, R89 ;  /* 0x00007610ff597816 */ /* 0x000fe20000000059 */
[C---:B------:R-:W-:Y:S01]  /*2d10*/  IMAD.WIDE R60, R181.reuse, 0x2, R118 ;  /* 0x00000002b53c7825 */ /* 0x040fe200078e0276 */
[----:B------:R-:W-:Y:S02]  /*2d20*/  PRMT R66, RZ, 0x7610, R66 ;  /* 0x00007610ff427816 */ /* 0x000fe40000000042 */
[----:B------:R-:W-:Y:S01]  /*2d30*/  PRMT R75, RZ, 0x7610, R75 ;  /* 0x00007610ff4b7816 */ /* 0x000fe2000000004b */
[----:B------:R-:W-:Y:S01]  /*2d40*/  IMAD.WIDE R62, R181, 0x2, R128 ;  /* 0x00000002b53e7825 */ /* 0x000fe200078e0280 */
[----:B------:R-:W-:-:S02]  /*2d50*/  PRMT R92, RZ, 0x7610, R92 ;  /* 0x00007610ff5c7816 */ /* 0x000fc4000000005c */
[----:B------:R-:W-:Y:S01]  /*2d60*/  PRMT R95, RZ, 0x7610, R95 ;  /* 0x00007610ff5f7816 */ /* 0x000fe2000000005f */
[----:B------:R-:W-:Y:S01]  /*2d70*/  IMAD.WIDE R64, R181, 0x2, R116 ;  /* 0x00000002b5407825 */ /* 0x000fe200078e0274 */
[----:B------:R-:W-:Y:S01]  /*2d80*/  PRMT R91, RZ, 0x7610, R91 ;  /* 0x00007610ff5b7816 */ /* 0x000fe2000000005b */
[----:B------:R0:W5:Y:S04]  /*2d90*/  @!P0 LDG.E.U16 R97, [R56.64] ;  /* 0x0000000438618981 */ /* 0x000168000c1e1500 */
[----:B------:R1:W5:Y:S01]  /*2da0*/  @!P0 LDG.E.U16 R93, [R58.64] ;  /* 0x000000043a5d8981 */ /* 0x000362000c1e1500 */
[----:B------:R-:W-:-:S03]  /*2db0*/  PRMT R214, RZ, 0x7610, R214 ;  /* 0x00007610ffd67816 */ /* 0x000fc600000000d6 */
[----:B------:R1:W5:Y:S01]  /*2dc0*/  @!P0 LDG.E.U16 R68, [R60.64] ;  /* 0x000000043c448981 */ /* 0x000362000c1e1500 */
[----:B0-----:R-:W-:-:S03]  /*2dd0*/  IMAD.WIDE R56, R181, 0x2, R114 ;  /* 0x00000002b5387825 */ /* 0x001fc600078e0272 */
[----:B------:R0:W5:Y:S01]  /*2de0*/  @!P0 LDG.E.U16 R89, [R62.64] ;  /* 0x000000043e598981 */ /* 0x000162000c1e1500 */
[C---:B-1----:R-:W-:Y:S01]  /*2df0*/  IMAD.WIDE R58, R181.reuse, 0x2, R122 ;  /* 0x00000002b53a7825 */ /* 0x042fe200078e027a */
[----:B------:R-:W-:Y:S02]  /*2e00*/  PRMT R216, RZ, 0x7610, R216 ;  /* 0x00007610ffd87816 */ /* 0x000fe400000000d8 */
[----:B------:R1:W5:Y:S01]  /*2e10*/  @!P0 LDG.E.U16 R66, [R56.64] ;  /* 0x0000000438428981 */ /* 0x000362000c1e1500 */
[----:B------:R-:W-:-:S03]  /*2e20*/  IMAD.WIDE R60, R181, 0x2, R110 ;  /* 0x00000002b53c7825 */ /* 0x000fc600078e026e */
[----:B------:R1:W5:Y:S01]  /*2e30*/  @!P0 LDG.E.U16 R75, [R58.64] ;  /* 0x000000043a4b8981 */ /* 0x000362000c1e1500 */
[C---:B0-----:R-:W-:Y:S01]  /*2e40*/  IMAD.WIDE R62, R181.reuse, 0x2, R112 ;  /* 0x00000002b53e7825 */ /* 0x041fe200078e0270 */
[----:B------:R-:W-:Y:S02]  /*2e50*/  PRMT R218, RZ, 0x7610, R218 ;  /* 0x00007610ffda7816 */ /* 0x000fe400000000da */
[----:B------:R0:W5:Y:S01]  /*2e60*/  @!P0 LDG.E.U16 R92, [R60.64] ;  /* 0x000000043c5c8981 */ /* 0x000162000c1e1500 */
[C---:B-1----:R-:W-:Y:S01]  /*2e70*/  IMAD.WIDE R56, R181.reuse, 0x2, R126 ;  /* 0x00000002b5387825 */ /* 0x042fe200078e027e */
[----:B------:R-:W-:Y:S02]  /*2e80*/  PRMT R220, RZ, 0x7610, R220 ;  /* 0x00007610ffdc7816 */ /* 0x000fe400000000dc */
[----:B------:R1:W5:Y:S01]  /*2e90*/  @!P0 LDG.E.U16 R95, [R62.64] ;  /* 0x000000043e5f8981 */ /* 0x000362000c1e1500 */
[----:B------:R-:W-:Y:S01]  /*2ea0*/  IMAD.WIDE R58, R181, 0x2, R132 ;  /* 0x00000002b53a7825 */ /* 0x000fe200078e0284 */
[----:B------:R-:W-:-:S02]  /*2eb0*/  PRMT R222, RZ, 0x7610, R222 ;  /* 0x00007610ffde7816 */ /* 0x000fc400000000de */
[----:B------:R1:W5:Y:S01]  /*2ec0*/  @!P0 LDG.E.U16 R91, [R64.64] ;  /* 0x00000004405b8981 */ /* 0x000362000c1e1500 */
[C---:B0-----:R-:W-:Y:S01]  /*2ed0*/  IMAD.WIDE R60, R181.reuse, 0x2, R130 ;  /* 0x00000002b53c7825 */ /* 0x041fe200078e0282 */
[----:B------:R-:W-:Y:S02]  /*2ee0*/  PRMT R251, RZ, 0x7610, R251 ;  /* 0x00007610fffb7816 */ /* 0x000fe400000000fb */
[----:B------:R0:W5:Y:S01]  /*2ef0*/  @!P0 LDG.E.U16 R214, [R56.64] ;  /* 0x0000000438d68981 */ /* 0x000162000c1e1500 */
[----:B------:R-:W-:Y:S01]  /*2f00*/  PRMT R224, RZ, 0x7610, R224 ;  /* 0x00007610ffe07816 */ /* 0x000fe200000000e0 */
[C---:B-1----:R-:W-:Y:S02]  /*2f10*/  IMAD.WIDE R62, R181.reuse, 0x2, R136 ;  /* 0x00000002b53e7825 */ /* 0x042fe400078e0288 */
[----:B------:R1:W5:Y:S02]  /*2f20*/  @!P0 LDG.E.U16 R216, [R58.64] ;  /* 0x000000043ad88981 */ /* 0x000364000c1e1500 */
[----:B------:R-:W-:-:S02]  /*2f30*/  IMAD.WIDE R64, R181, 0x2, R140 ;  /* 0x00000002b5407825 */ /* 0x000fc400078e028c */
[----:B------:R-:W5:Y:S02]  /*2f40*/  @!P0 LDG.E.U16 R218, [R60.64] ;  /* 0x000000043cda8981 */ /* 0x000f64000c1e1500 */
[C---:B0-----:R-:W-:Y:S02]  /*2f50*/  IMAD.WIDE R56, R181.reuse, 0x2, R134 ;  /* 0x00000002b5387825 */ /* 0x041fe400078e0286 */
[----:B------:R-:W5:Y:S02]  /*2f60*/  @!P0 LDG.E.U16 R220, [R62.64] ;  /* 0x000000043edc8981 */ /* 0x000f64000c1e1500 */
[----:B-1----:R-:W-:Y:S02]  /*2f70*/  IMAD.WIDE R58, R181, 0x2, R138 ;  /* 0x00000002b53a7825 */ /* 0x002fe400078e028a */
[----:B------:R-:W5:Y:S04]  /*2f80*/  @!P0 LDG.E.U16 R222, [R64.64] ;  /* 0x0000000440de8981 */ /* 0x000f68000c1e1500 */
[----:B------:R-:W5:Y:S04]  /*2f90*/  @!P0 LDG.E.U16 R251, [R56.64] ;  /* 0x0000000438fb8981 */ /* 0x000f68000c1e1500 */
[----:B------:R-:W5:Y:S04]  /*2fa0*/  @!P0 LDG.E.U16 R224, [R58.64] ;  /* 0x000000043ae08981 */ /* 0x000f68000c1e1500 */
[----:B--2---:R-:W-:Y:S04]  /*2fb0*/  STS.U16 [R142+0x400], R73 ;  /* 0x000400498e007388 */ /* 0x004fe80000000400 */
[----:B------:R-:W-:Y:S04]  /*2fc0*/  STS.U16 [R142+0x800], R71 ;  /* 0x000800478e007388 */ /* 0x000fe80000000400 */
[----:B------:R-:W-:Y:S04]  /*2fd0*/  STS.U16 [R142+0xc00], R67 ;  /* 0x000c00438e007388 */ /* 0x000fe80000000400 */
[----:B---3--:R-:W-:Y:S04]  /*2fe0*/  STS.U16 [R142+0x1000], R249 ;  /* 0x001000f98e007388 */ /* 0x008fe80000000400 */
[----:B----4-:R-:W-:Y:S04]  /*2ff0*/  STS.U16 [R142+0x1400], R247 ;  /* 0x001400f78e007388 */ /* 0x010fe80000000400 */
[----:B-----5:R-:W-:Y:S04]  /*3000*/  STS.U16 [R142+0x1800], R245 ;  /* 0x001800f58e007388 */ /* 0x020fe80000000400 */
[----:B------:R-:W-:Y:S04]  /*3010*/  STS.U16 [R142+0x1c00], R243 ;  /* 0x001c00f38e007388 */ /* 0x000fe80000000400 */
[----:B------:R-:W-:Y:S04]  /*3020*/  STS.U16 [R142], R69 ;  /* 0x000000458e007388 */ /* 0x000fe80000000400 */
[----:B------:R-:W-:Y:S04]  /*3030*/  STS.U16 [R10+0x80], R241 ;  /* 0x000080f10a007388 */ /* 0x000fe80000000400 */
        /* <DEDUP_REMOVED lines=71> */
[----:B------:R-:W-:Y:S06]  /*34b0*/  BAR.SYNC.DEFER_BLOCKING 0x0 ;  /* 0x0000000000007b1d */ /* 0x000fec0000010000 */
[----:B------:R-:W-:Y:S04]  /*34c0*/  LDSM.16.MT88.4 R88, [R146] ;  /* 0x000000009258783b */ /* 0x000fe80000004200 */
[----:B------:R-:W0:Y:S04]  /*34d0*/  LDSM.16.M88.4 R56, [R148+0x2000] ;  /* 0x002000009438783b */ /* 0x000e280000000200 */
[----:B------:R-:W1:Y:S04]  /*34e0*/  LDSM.16.M88.4 R60, [R148+0x2400] ;  /* 0x00240000943c783b */ /* 0x000e680000000200 */
[----:B------:R-:W2:Y:S04]  /*34f0*/  LDSM.16.MT88.4 R64, [R0] ;  /* 0x000000000040783b */ /* 0x000ea80000004200 */
[----:B------:R-:W3:Y:S04]  /*3500*/  LDSM.16.MT88.4 R68, [R146+0x800] ;  /* 0x000800009244783b */ /* 0x000ee80000004200 */
[----:B------:R-:W4:Y:S04]  /*3510*/  LDSM.16.MT88.4 R72, [R0+0x800] ;  /* 0x000800000048783b */ /* 0x000f280000004200 */
[----:B------:R-:W-:Y:S04]  /*3520*/  LDSM.16.M88.4 R92, [R2+0x2000] ;  /* 0x00200000025c783b */ /* 0x000fe80000000200 */
[----:B------:R-:W-:Y:S04]  /*3530*/  LDSM.16.M88.4 R96, [R2+0x2400] ;  /* 0x002400000260783b */ /* 0x000fe80000000200 */
[----:B------:R-:W-:Y:S01]  /*3540*/  LDSM.16.MT88.4 R100, [R0+0x1000] ;  /* 0x001000000064783b */ /* 0x000fe20000004200 */
[C---:B0-----:R-:W-:Y:S08]  /*3550*/  HMMA.16816.F32.BF16 R76, R88.reuse, R56, R76 ;  /* 0x00000038584c723c */ /* 0x041ff0000004184c */
[----:B-1----:R-:W-:Y:S01]  /*3560*/  HMMA.16816.F32.BF16 R80, R88, R60, R80 ;  /* 0x0000003c5850723c */ /* 0x002fe20000041850 */
[----:B------:R-:W0:Y:S07]  /*3570*/  LDSM.16.MT88.4 R88, [R146+0x1000] ;  /* 0x001000009258783b */ /* 0x000e2e0000004200 */
[C---:B--2---:R-:W-:Y:S08]  /*3580*/  HMMA.16816.F32.BF16 R84, R64.reuse, R56, R84 ;  /* 0x000000384054723c */ /* 0x044ff00000041854 */
[----:B------:R-:W-:Y:S08]  /*3590*/  HMMA.16816.F32.BF16 R52, R64, R60, R52 ;  /* 0x0000003c4034723c */ /* 0x000ff00000041834 */
[C---:B---3--:R-:W-:Y:S08]  /*35a0*/  HMMA.16816.F32.BF16 R76, R68.reuse, R58, R76 ;  /* 0x0000003a444c723c */ /* 0x048ff0000004184c */
[----:B------:R-:W-:Y:S08]  /*35b0*/  HMMA.16816.F32.BF16 R80, R68, R62, R80 ;  /* 0x0000003e4450723c */ /* 0x000ff00000041850 */
[C---:B----4-:R-:W-:Y:S01]  /*35c0*/  HMMA.16816.F32.BF16 R84, R72.reuse, R58, R84 ;  /* 0x0000003a4854723c */ /* 0x050fe20000041854 */
[----:B------:R-:W1:Y:S07]  /*35d0*/  LDSM.16.MT88.4 R56, [R146+0x1800] ;  /* 0x001800009238783b */ /* 0x000e6e0000004200 */
[----:B------:R-:W-:Y:S01]  /*35e0*/  HMMA.16816.F32.BF16 R52, R72, R62, R52 ;  /* 0x0000003e4834723c */ /* 0x000fe20000041834 */
[----:B------:R-:W2:Y:S07]  /*35f0*/  LDSM.16.MT88.4 R60, [R0+0x1800] ;  /* 0x00180000003c783b */ /* 0x000eae0000004200 */
[C---:B0-----:R-:W-:Y:S08]  /*3600*/  HMMA.16816.F32.BF16 R76, R88.reuse, R92, R76 ;  /* 0x0000005c584c723c */ /* 0x041ff0000004184c */
[----:B------:R-:W-:Y:S08]  /*3610*/  HMMA.16816.F32.BF16 R80, R88, R96, R80 ;  /* 0x000000605850723c */ /* 0x000ff00000041850 */
[C---:B------:R-:W-:Y:S08]  /*3620*/  HMMA.16816.F32.BF16 R84, R100.reuse, R92, R84 ;  /* 0x0000005c6454723c */ /* 0x040ff00000041854 */
[----:B------:R-:W-:Y:S01]  /*3630*/  HMMA.16816.F32.BF16 R52, R100, R96, R52 ;  /* 0x000000606434723c */ /* 0x000fe20000041834 */
[----:B------:R-:W-:-:S04]  /*3640*/  IADD3 R3, R3, -0x1, RZ ;  /* 0xffffffff03037810 */ /* 0x000fc80007ffe0ff */
[----:B------:R-:W-:-:S03]  /*3650*/  ISETP.NE.U32.AND P0, PT, R3, RZ, PT ;  /* 0x000000ff0300720c */ /* 0x000fc60003f05070 */
[----:B-1----:R-:W-:Y:S01]  /*3660*/  HMMA.16816.F32.BF16 R76, R56, R94, R76 ;  /* 0x0000005e384c723c */ /* 0x002fe2000004184c */
[----:B------:R-:W-:Y:S01]  /*3670*/  IMAD.WIDE R138, R179, 0x2, R138 ;  /* 0x00000002b38a7825 */ /* 0x000fe200078e028a */
[----:B------:R-:W-:-:S03]  /*3680*/  IADD3 R144, R144, -0x40, RZ ;  /* 0xffffffc090907810 */ /* 0x000fc60007ffe0ff */
[----:B------:R-:W-:-:S03]  /*3690*/  IMAD.WIDE R140, R179, 0x2, R140 ;  /* 0x00000002b38c7825 */ /* 0x000fc600078e028c */
[----:B------:R-:W-:Y:S01]  /*36a0*/  HMMA.16816.F32.BF16 R80, R56, R98, R80 ;  /* 0x000000623850723c */ /* 0x000fe20000041850 */
[----:B------:R-:W-:-:S04]  /*36b0*/  IMAD.WIDE R136, R179, 0x2, R136 ;  /* 0x00000002b3887825 */ /* 0x000fc800078e0288 */
[----:B------:R-:W-:-:S03]  /*36c0*/  IMAD.WIDE R130, R179, 0x2, R130 ;  /* 0x00000002b3827825 */ /* 0x000fc600078e0282 */
[----:B--2---:R-:W-:Y:S01]  /*36d0*/  HMMA.16816.F32.BF16 R84, R60, R94, R84 ;  /* 0x0000005e3c54723c */ /* 0x004fe20000041854 */
[----:B------:R-:W-:-:S04]  /*36e0*/  IMAD.WIDE R132, R179, 0x2, R132 ;  /* 0x00000002b3847825 */ /* 0x000fc800078e0284 */
[----:B------:R-:W-:-:S03]  /*36f0*/  IMAD.WIDE R126, R179, 0x2, R126 ;  /* 0x00000002b37e7825 */ /* 0x000fc600078e027e */
[----:B------:R-:W-:Y:S01]  /*3700*/  HMMA.16816.F32.BF16 R52, R60, R98, R52 ;  /* 0x000000623c34723c */ /* 0x000fe20000041834 */
[----:B------:R-:W-:-:S04]  /*3710*/  IMAD.WIDE R116, R179, 0x2, R116 ;  /* 0x00000002b3747825 */ /* 0x000fc800078e0274 */
        /* <DEDUP_REMOVED lines=9> */
[----:B------:R-:W-:Y:S01]  /*37b0*/  IMAD.WIDE R120, R177, 0x2, R120 ;  /* 0x00000002b1787825 */ /* 0x000fe200078e0278 */
[----:B------:R-:W-:Y:S01]  /*37c0*/  @!P0 CALL.REL.NOINC `(.L_x_1) ;  /* 0x0000001000008944 */ /* 0x000fe20003c00000 */
[----:B------:R-:W-:Y:S05]  /*37d0*/  BRA `(.L_x_2) ;  /* 0xffffe4b000007947 */ /* 0x000fea000383ffff */
.L_x_1:
[----:B------:R-:W-:Y:S02]  /*37e0*/  F2FP.BF16.PACK_AB R55, R55, R54 ;  /* 0x000000363737723e */ /* 0x000fe400000010ff */
[----:B------:R-:W-:Y:S02]  /*37f0*/  F2FP.BF16.PACK_AB R83, R83, R82 ;  /* 0x000000525353723e */ /* 0x000fe400000010ff */
[----:B------:R-:W-:Y:S02]  /*3800*/  F2FP.BF16.PACK_AB R53, R53, R52 ;  /* 0x000000343535723e */ /* 0x000fe400000010ff */
[----:B------:R-:W-:Y:S02]  /*3810*/  F2FP.BF16.PACK_AB R81, R81, R80 ;  /* 0x000000505151723e */ /* 0x000fe400000010ff */
[----:B------:R-:W-:Y:S02]  /*3820*/  F2FP.BF16.PACK_AB R54, R87, R86 ;  /* 0x000000565736723e */ /* 0x000fe400000010ff */
[----:B------:R-:W-:-:S02]  /*3830*/  F2FP.BF16.PACK_AB R82, R79, R78 ;  /* 0x0000004e4f52723e */ /* 0x000fc400000010ff */
[----:B------:R-:W-:Y:S02]  /*3840*/  F2FP.BF16.PACK_AB R52, R85, R84 ;  /* 0x000000545534723e */ /* 0x000fe400000010ff */
[----:B------:R-:W-:Y:S02]  /*3850*/  F2FP.BF16.PACK_AB R80, R77, R76 ;  /* 0x0000004c4d50723e */ /* 0x000fe400000010ff */
.L_x_0:
[----:B------:R-:W-:Y:S01]  /*3860*/  SHF.R.S32.HI R2, RZ, 0x4, R184 ;  /* 0x00000004ff027819 */ /* 0x000fe200000114b8 */
[----:B------:R-:W-:Y:S01]  /*3870*/  BAR.SYNC.DEFER_BLOCKING 0x0 ;  /* 0x0000000000007b1d */ /* 0x000fe20000010000 */
[----:B------:R-:W-:Y:S01]  /*3880*/  IMAD.SHL.U32 R4, R184, 0x20, RZ ;  /* 0x00000020b8047824 */ /* 0x000fe200078e00ff */
[----:B------:R-:W-:Y:S01]  /*3890*/  ISETP.GE.AND P0, PT, R150, c[0x0][0x178], PT ;  /* 0x00005e0096007a0c */ /* 0x000fe20003f06270 */
[----:B------:R-:W-:Y:S01]  /*38a0*/  IMAD.SHL.U32 R0, R184, 0x8, RZ ;  /* 0x00000008b8007824 */ /* 0x000fe200078e00ff */
[----:B------:R-:W-:Y:S01]  /*38b0*/  SGXT R2, R2, 0x1 ;  /* 0x000000010202781a */ /* 0x000fe20000000200 */
[----:B------:R-:W-:Y:S01]  /*38c0*/  IMAD R150, R150, c[0x0][0x194], RZ ;  /* 0x0000650096967a24 */ /* 0x000fe200078e02ff */
[----:B------:R-:W-:Y:S02]  /*38d0*/  LOP3.LUT R5, R4, 0x60, RZ, 0xc0, !PT ;  /* 0x0000006004057812 */ /* 0x000fe400078ec0ff */
[----:B------:R-:W-:-:S02]  /*38e0*/  LOP3.LUT R3, R2, 0x208, RZ, 0xc0, !PT ;  /* 0x0000020802037812 */ /* 0x000fc400078ec0ff */
[C---:B------:R-:W-:Y:S01]  /*38f0*/  LOP3.LUT R2, R184.reuse, 0xc, RZ, 0xc0, !PT ;  /* 0x0000000cb8027812 */ /* 0x040fe200078ec0ff */
[----:B------:R-:W-:Y:S01]  /*3900*/  IMAD.SHL.U32 R184, R184, 0x4, RZ ;  /* 0x00000004b8b87824 */ /* 0x000fe200078e00ff */
[----:B------:R-:W-:Y:S02]  /*3910*/  LOP3.LUT R3, R3, 0x78, R0, 0x78, !PT ;  /* 0x0000007803037812 */ /* 0x000fe400078e7800 */
[----:B------:R-:W-:Y:S01]  /*3920*/  LOP3.LUT R0, R0, 0x180, RZ, 0xc0, !PT ;  /* 0x0000018000007812 */ /* 0x000fe200078ec0ff */
[----:B------:R-:W-:Y:S01]  /*3930*/  IMAD R5, R2, 0x80, R5 ;  /* 0x0000008002057824 */ /* 0x000fe200078e0205 */
[----:B------:R-:W-:Y:S02]  /*3940*/  LOP3.LUT R3, R3, 0x80, R184, 0xf8, !PT ;  /* 0x0000008003037812 */ /* 0x000fe400078ef8b8 */
[----:B------:R-:W-:Y:S01]  /*3950*/  ISETP.LT.AND P4, PT, R182, c[0x0][0x17c], !P0 ;  /* 0x00005f00b6007a0c */ /* 0x000fe20004781270 */
[----:B------:R-:W-:Y:S01]  /*3960*/  IMAD.IADD R5, R0, 0x1, R5 ;  /* 0x0000000100057824 */ /* 0x000fe200078e0205 */
[----:B------:R-:W-:Y:S01]  /*3970*/  LOP3.LUT R0, R3, 0x10, RZ, 0x3c, !PT ;  /* 0x0000001003007812 */ /* 0x000fe200078e3cff */
[----:B------:R-:W-:Y:S01]  /*3980*/  IMAD R182, R182, c[0x0][0x198], RZ ;  /* 0x00006600b6b67a24 */ /* 0x000fe200078e02ff */
[----:B------:R-:W-:Y:S01]  /*3990*/  LEA R23, P1, R150, c[0x0][0x170], 0x1 ;  /* 0x00005c0096177a11 */ /* 0x000fe200078208ff */
[----:B------:R-:W-:Y:S01]  /*39a0*/  IMAD R5, R2, 0x2, R5 ;  /* 0x0000000202057824 */ /* 0x000fe200078e0205 */
[----:B------:R-:W-:Y:S01]  /*39b0*/  STS.64 [R3], R80 ;  /* 0x0000005003007388 */ /* 0x000fe20000000a00 */
[----:B------:R-:W-:-:S02]  /*39c0*/  ISETP.LT.AND P3, PT, R180, c[0x0][0x17c], !P0 ;  /* 0x00005f00b4007a0c */ /* 0x000fc40004761270 */
[----:B------:R-:W-:Y:S01]  /*39d0*/  LEA.HI.X.SX32 R25, R150, c[0x0][0x174], 0x1, P1 ;  /* 0x00005d0096197a11 */ /* 0x000fe200008f0eff */
[----:B------:R-:W-:Y:S01]  /*39e0*/  STS.64 [R3+0x100], R52 ;  /* 0x0001003403007388 */ /* 0x000fe20000000a00 */
[C---:B------:R-:W-:Y:S02]  /*39f0*/  LOP3.LUT R2, R5.reuse, 0x8, RZ, 0x3c, !PT ;  /* 0x0000000805027812 */ /* 0x040fe400078e3cff */
[C---:B------:R-:W-:Y:S01]  /*3a00*/  LOP3.LUT R4, R5.reuse, 0x10, RZ, 0x3c, !PT ;  /* 0x0000001005047812 */ /* 0x040fe200078e3cff */
[----:B------:R-:W-:Y:S01]  /*3a10*/  STS.64 [R0+0x400], R82 ;  /* 0x0004005200007388 */ /* 0x000fe20000000a00 */
[----:B------:R-:W-:Y:S02]  /*3a20*/  LOP3.LUT R10, R5, 0x18, RZ, 0x3c, !PT ;  /* 0x00000018050a7812 */ /* 0x000fe400078e3cff */
[----:B------:R-:W-:Y:S01]  /*3a30*/  ISETP.LT.AND P5, PT, R178, c[0x0][0x17c], !P0 ;  /* 0x00005f00b2007a0c */ /* 0x000fe200047a1270 */
[----:B------:R0:W-:Y:S04]  /*3a40*/  STS.64 [R0+0x500], R54 ;  /* 0x0005003600007388 */ /* 0x0001e80000000a00 */
[----:B------:R-:W-:Y:S01]  /*3a50*/  BAR.SYNC.DEFER_BLOCKING 0x0 ;  /* 0x0000000000007b1d */ /* 0x000fe20000010000 */
[----:B------:R-:W-:-:S02]  /*3a60*/  ISETP.LT.AND P2, PT, R176, c[0x0][0x17c], !P0 ;  /* 0x00005f00b0007a0c */ /* 0x000fc40004741270 */
[----:B0-----:R-:W-:-:S04]  /*3a70*/  IADD3 R0, R182, c[0x0][0x198], RZ ;  /* 0x00006600b6007a10 */ /* 0x001fc80007ffe0ff */
[----:B------:R-:W-:Y:S01]  /*3a80*/  IADD3 R7, R0, c[0x0][0x198], RZ ;  /* 0x0000660000077a10 */ /* 0x000fe20007ffe0ff */
[----:B------:R-:W0:Y:S04]  /*3a90*/  LDS.64 R14, [R5] ;  /* 0x00000000050e7984 */ /* 0x000e280000000a00 */
[----:B------:R1:W2:Y:S04]  /*3aa0*/  LDS.64 R16, [R2] ;  /* 0x0000000002107984 */ /* 0x0002a80000000a00 */
[----:B------:R3:W4:Y:S04]  /*3ab0*/  LDS.64 R18, [R4] ;  /* 0x0000000004127984 */ /* 0x0007280000000a00 */
[----:B------:R5:W2:Y:S01]  /*3ac0*/  LDS.64 R20, [R10] ;  /* 0x000000000a147984 */ /* 0x000aa20000000a00 */
[----:B-1----:R-:W-:-:S02]  /*3ad0*/  LEA R2, P1, R182, R23, 0x1 ;  /* 0x00000017b6027211 */ /* 0x002fc400078208ff */
[----:B---3--:R-:W-:Y:S02]  /*3ae0*/  LEA R4, P6, R0, R23, 0x1 ;  /* 0x0000001700047211 */ /* 0x008fe400078c08ff */
[-C--:B------:R-:W-:Y:S02]  /*3af0*/  LEA.HI.X.SX32 R3, R182, R25.reuse, 0x1, P1 ;  /* 0x00000019b6037211 */ /* 0x080fe400008f0eff */
[----:B------:R-:W-:Y:S02]  /*3b00*/  LEA.HI.X.SX32 R5, R0, R25, 0x1, P6 ;  /* 0x0000001900057211 */ /* 0x000fe400030f0eff */
[C---:B------:R-:W-:Y:S02]  /*3b10*/  LEA R6, P6, R7.reuse, R23, 0x1 ;  /* 0x0000001707067211 */ /* 0x040fe400078c08ff */
[C---:B------:R-:W-:Y:S02]  /*3b20*/  IADD3 R0, R7.reuse, c[0x0][0x198], RZ ;  /* 0x0000660007007a10 */ /* 0x040fe40007ffe0ff */
[----:B------:R-:W-:-:S02]  /*3b30*/  LEA.HI.X.SX32 R7, R7, R25, 0x1, P6 ;  /* 0x0000001907077211 */ /* 0x000fc400030f0eff */
[C---:B------:R-:W-:Y:S02]  /*3b40*/  LEA R8, P6, R0.reuse, R23, 0x1 ;  /* 0x0000001700087211 */ /* 0x040fe400078c08ff */
[----:B-----5:R-:W-:Y:S02]  /*3b50*/  IADD3 R10, R0, c[0x0][0x198], RZ ;  /* 0x00006600000a7a10 */ /* 0x020fe40007ffe0ff */
[----:B------:R-:W-:Y:S02]  /*3b60*/  ISETP.LT.AND P1, PT, R174, c[0x0][0x17c], !P0 ;  /* 0x00005f00ae007a0c */ /* 0x000fe40004721270 */
[----:B------:R-:W-:Y:S02]  /*3b70*/  LEA.HI.X.SX32 R9, R0, R25, 0x1, P6 ;  /* 0x0000001900097211 */ /* 0x000fe400030f0eff */
[----:B------:R-:W-:Y:S02]  /*3b80*/  IADD3 R0, R10, c[0x0][0x198], RZ ;  /* 0x000066000a007a10 */ /* 0x000fe40007ffe0ff */
[----:B------:R-:W-:Y:S01]  /*3b90*/  ISETP.LT.AND P6, PT, R168, c[0x0][0x17c], !P0 ;  /* 0x00005f00a8007a0c */ /* 0x000fe200047c1270 */
[----:B0-----:R0:W-:Y:S01]  /*3ba0*/  @P4 STG.E.U16 [R2.64], R14 ;  /* 0x0000000e02004986 */ /* 0x0011e2000c101504 */
[----:B------:R-:W-:-:S02]  /*3bb0*/  ISETP.LT.AND P4, PT, R172, c[0x0][0x17c], !P0 ;  /* 0x00005f00ac007a0c */ /* 0x000fc40004781270 */
[----:B0-----:R-:W-:-:S05]  /*3bc0*/  PRMT R3, R14, 0x7632, R3 ;  /* 0x000076320e037816 */ /* 0x001fca0000000003 */
[----:B------:R0:W-:Y:S01]  /*3bd0*/  @P3 STG.E.U16 [R4.64], R3 ;  /* 0x0000000304003986 */ /* 0x0001e2000c101504 */
[----:B------:R-:W-:-:S03]  /*3be0*/  ISETP.LT.AND P3, PT, R170, c[0x0][0x17c], !P0 ;  /* 0x00005f00aa007a0c */ /* 0x000fc60004761270 */
[----:B--2---:R-:W-:Y:S01]  /*3bf0*/  @P5 STG.E.U16 [R6.64], R16 ;  /* 0x0000001006005986 */ /* 0x004fe2000c101504 */
[----:B------:R-:W-:Y:S02]  /*3c00*/  LEA R2, P5, R10, R23, 0x1 ;  /* 0x000000170a027211 */ /* 0x000fe400078a08ff */
[----:B0-----:R-:W-:Y:S02]  /*3c10*/  PRMT R5, R16, 0x7632, R5 ;  /* 0x0000763210057816 */ /* 0x001fe40000000005 */
[----:B------:R-:W-:Y:S02]  /*3c20*/  LEA.HI.X.SX32 R3, R10, R25, 0x1, P5 ;  /* 0x000000190a037211 */ /* 0x000fe400028f0eff */
[C---:B------:R-:W-:Y:S01]  /*3c30*/  LEA R4, P5, R0.reuse, R23, 0x1 ;  /* 0x0000001700047211 */ /* 0x040fe200078a08ff */
[----:B------:R0:W-:Y:S01]  /*3c40*/  @P2 STG.E.U16 [R8.64], R5 ;  /* 0x0000000508002986 */ /* 0x0001e2000c101504 */
[----:B------:R-:W-:Y:S02]  /*3c50*/  IADD3 R10, R0, c[0x0][0x198], RZ ;  /* 0x00006600000a7a10 */ /* 0x000fe40007ffe0ff */
[----:B------:R-:W-:Y:S01]  /*3c60*/  ISETP.LT.AND P2, PT, R166, c[0x0][0x17c], !P0 ;  /* 0x00005f00a6007a0c */ /* 0x000fe20004741270 */
[----:B----4-:R1:W-:Y:S01]  /*3c70*/  @P1 STG.E.U16 [R2.64], R18 ;  /* 0x0000001202001986 */ /* 0x0103e2000c101504 */
[----:B------:R-:W-:-:S02]  /*3c80*/  ISETP.LT.AND P1, PT, R164, c[0x0][0x17c], !P0 ;  /* 0x00005f00a4007a0c */ /* 0x000fc40004721270 */
[----:B0-----:R-:W-:Y:S02]  /*3c90*/  LEA.HI.X.SX32 R5, R0, R25, 0x1, P5 ;  /* 0x0000001900057211 */ /* 0x001fe400028f0eff */
[----:B------:R-:W-:Y:S02]  /*3ca0*/  PRMT R9, R18, 0x7632, R9 ;  /* 0x0000763212097816 */ /* 0x000fe40000000009 */
[C---:B------:R-:W-:Y:S02]  /*3cb0*/  IADD3 R0, R10.reuse, c[0x0][0x198], RZ ;  /* 0x000066000a007a10 */ /* 0x040fe40007ffe0ff */
[-C--:B------:R-:W-:Y:S01]  /*3cc0*/  LEA R6, P5, R10, R23.reuse, 0x1 ;  /* 0x000000170a067211 */ /* 0x080fe200078a08ff */
[----:B------:R0:W-:Y:S01]  /*3cd0*/  @P4 STG.E.U16 [R4.64], R9 ;  /* 0x0000000904004986 */ /* 0x0001e2000c101504 */
[C---:B------:R-:W-:Y:S02]  /*3ce0*/  LEA R8, P4, R0.reuse, R23, 0x1 ;  /* 0x0000001700087211 */ /* 0x040fe400078808ff */
[----:B-1----:R-:W-:-:S02]  /*3cf0*/  IADD3 R3, R0, c[0x0][0x198], RZ ;  /* 0x0000660000037a10 */ /* 0x002fc40007ffe0ff */
[----:B------:R-:W-:Y:S02]  /*3d00*/  LEA.HI.X.SX32 R7, R10, R25, 0x1, P5 ;  /* 0x000000190a077211 */ /* 0x000fe400028f0eff */
[----:B------:R-:W-:-:S03]  /*3d10*/  ISETP.LT.AND P5, PT, R162, c[0x0][0x17c], !P0 ;  /* 0x00005f00a2007a0c */ /* 0x000fc600047a1270 */
[----:B------:R1:W-:Y:S01]  /*3d20*/  @P3 STG.E.U16 [R6.64], R20 ;  /* 0x0000001406003986 */ /* 0x0003e2000c101504 */
[C---:B------:R-:W-:Y:S02]  /*3d30*/  LEA R2, P3, R3.reuse, R23, 0x1 ;  /* 0x0000001703027211 */ /* 0x040fe400078608ff */
[-C--:B0-----:R-:W-:Y:S02]  /*3d40*/  LEA.HI.X.SX32 R9, R0, R25.reuse, 0x1, P4 ;  /* 0x0000001900097211 */ /* 0x081fe400020f0eff */
[----:B------:R-:W-:Y:S02]  /*3d50*/  PRMT R5, R20, 0x7632, R5 ;  /* 0x0000763214057816 */ /* 0x000fe40000000005 */
[C---:B------:R-:W-:Y:S02]  /*3d60*/  IADD3 R0, R3.reuse, c[0x0][0x198], RZ ;  /* 0x0000660003007a10 */ /* 0x040fe40007ffe0ff */
[----:B------:R-:W-:Y:S01]  /*3d70*/  LEA.HI.X.SX32 R3, R3, R25, 0x1, P3 ;  /* 0x0000001903037211 */ /* 0x000fe200018f0eff */
[----:B------:R0:W-:Y:S01]  /*3d80*/  @P6 STG.E.U16 [R8.64], R5 ;  /* 0x0000000508006986 */ /* 0x0001e2000c101504 */
[----:B------:R-:W-:-:S02]  /*3d90*/  LEA R4, P6, R0, R23, 0x1 ;  /* 0x0000001700047211 */ /* 0x000fc400078c08ff */
[----:B------:R-:W-:Y:S01]  /*3da0*/  IADD3 R11, R0, c[0x0][0x198], RZ ;  /* 0x00006600000b7a10 */ /* 0x000fe20007ffe0ff */
[----:B------:R-:W-:Y:S01]  /*3db0*/  @P2 STG.E.U16 [R2.64], R15 ;  /* 0x0000000f02002986 */ /* 0x000fe2000c101504 */
[----:B-1----:R-:W-:Y:S02]  /*3dc0*/  PRMT R7, R15, 0x7632, R7 ;  /* 0x000076320f077816 */ /* 0x002fe40000000007 */
[----:B------:R-:W-:Y:S02]  /*3dd0*/  ISETP.LT.AND P4, PT, R160, c[0x0][0x17c], !P0 ;  /* 0x00005f00a0007a0c */ /* 0x000fe40004781270 */
[----:B------:R-:W-:Y:S02]  /*3de0*/  ISETP.LT.AND P3, PT, R158, c[0x0][0x17c], !P0 ;  /* 0x00005f009e007a0c */ /* 0x000fe40004761270 */
[----:B0-----:R-:W-:Y:S02]  /*3df0*/  LEA.HI.X.SX32 R5, R0, R25, 0x1, P6 ;  /* 0x0000001900057211 */ /* 0x001fe400030f0eff */
[----:B------:R-:W-:-:S03]  /*3e00*/  IADD3 R0, R11, c[0x0][0x198], RZ ;  /* 0x000066000b007a10 */ /* 0x000fc60007ffe0ff */
[----:B------:R0:W-:Y:S01]  /*3e10*/  @P1 STG.E.U16 [R4.64], R7 ;  /* 0x0000000704001986 */ /* 0x0001e2000c101504 */
[----:B------:R-:W-:Y:S02]  /*3e20*/  IADD3 R12, R0, c[0x0][0x198], RZ ;  /* 0x00006600000c7a10 */ /* 0x000fe40007ffe0ff */
[-C--:B------:R-:W-:Y:S02]  /*3e30*/  LEA R6, P1, R11, R23.reuse, 0x1 ;  /* 0x000000170b067211 */ /* 0x080fe400078208ff */
[C---:B------:R-:W-:Y:S02]  /*3e40*/  IADD3 R13, R12.reuse, c[0x0][0x198], RZ ;  /* 0x000066000c0d7a10 */ /* 0x040fe40007ffe0ff */
[-C--:B------:R-:W-:Y:S02]  /*3e50*/  LEA R10, P6, R12, R23.reuse, 0x1 ;  /* 0x000000170c0a7211 */ /* 0x080fe400078c08ff */
[----:B------:R-:W-:Y:S02]  /*3e60*/  LEA R8, P2, R0, R23, 0x1 ;  /* 0x0000001700087211 */ /* 0x000fe400078408ff */
[----:B------:R-:W-:-:S02]  /*3e70*/  IADD3 R14, R13, c[0x0][0x198], RZ ;  /* 0x000066000d0e7a10 */ /* 0x000fc40007ffe0ff */
[-C--:B0-----:R-:W-:Y:S02]  /*3e80*/  LEA.HI.X.SX32 R7, R11, R25.reuse, 0x1, P1 ;  /* 0x000000190b077211 */ /* 0x081fe400008f0eff */
[-C--:B------:R-:W-:Y:S02]  /*3e90*/  LEA.HI.X.SX32 R11, R12, R25.reuse, 0x1, P6 ;  /* 0x000000190c0b7211 */ /* 0x080fe400030f0eff */
[----:B------:R-:W-:Y:S01]  /*3ea0*/  LEA.HI.X.SX32 R9, R0, R25, 0x1, P2 ;  /* 0x0000001900097211 */ /* 0x000fe200010f0eff */
[----:B------:R0:W-:Y:S01]  /*3eb0*/  @P5 STG.E.U16 [R6.64], R17 ;  /* 0x0000001106005986 */ /* 0x0001e2000c101504 */
[-C--:B------:R-:W-:Y:S02]  /*3ec0*/  LEA R2, P6, R13, R23.reuse, 0x1 ;  /* 0x000000170d027211 */ /* 0x080fe400078c08ff */
[C---:B------:R-:W-:Y:S02]  /*3ed0*/  LEA R4, P1, R14.reuse, R23, 0x1 ;  /* 0x000000170e047211 */ /* 0x040fe400078208ff */
[----:B------:R-:W-:-:S02]  /*3ee0*/  IADD3 R0, R14, c[0x0][0x198], RZ ;  /* 0x000066000e007a10 */ /* 0x000fc40007ffe0ff */
[----:B------:R-:W-:Y:S02]  /*3ef0*/  ISETP.LT.AND P2, PT, R156, c[0x0][0x17c], !P0 ;  /* 0x00005f009c007a0c */ /* 0x000fe40004741270 */
[-C--:B------:R-:W-:Y:S02]  /*3f00*/  LEA.HI.X.SX32 R3, R13, R25.reuse, 0x1, P6 ;  /* 0x000000190d037211 */ /* 0x080fe400030f0eff */
[----:B------:R-:W-:Y:S02]  /*3f10*/  LEA.HI.X.SX32 R5, R14, R25, 0x1, P1 ;  /* 0x000000190e057211 */ /* 0x000fe400008f0eff */
[----:B------:R-:W-:Y:S02]  /*3f20*/  LEA R12, P6, R0, R23, 0x1 ;  /* 0x00000017000c7211 */ /* 0x000fe400078c08ff */
[----:B------:R-:W-:Y:S02]  /*3f30*/  ISETP.LT.AND P1, PT, R154, c[0x0][0x17c], !P0 ;  /* 0x00005f009a007a0c */ /* 0x000fe40004721270 */
[----:B------:R-:W-:-:S02]  /*3f40*/  ISETP.LT.AND P0, PT, R152, c[0x0][0x17c], !P0 ;  /* 0x00005f0098007a0c */ /* 0x000fc40004701270 */
[----:B------:R-:W-:Y:S02]  /*3f50*/  LEA.HI.X.SX32 R13, R0, R25, 0x1, P6 ;  /* 0x00000019000d7211 */ /* 0x000fe400030f0eff */
[----:B------:R-:W-:Y:S02]  /*3f60*/  PRMT R0, R17, 0x7632, R0 ;  /* 0x0000763211007816 */ /* 0x000fe40000000000 */
[----:B0-----:R-:W-:-:S03]  /*3f70*/  PRMT R7, R19, 0x7632, R7 ;  /* 0x0000763213077816 */ /* 0x001fc60000000007 */
[----:B------:R0:W-:Y:S04]  /*3f80*/  @P4 STG.E.U16 [R8.64], R0 ;  /* 0x0000000008004986 */ /* 0x0001e8000c101504 */
[----:B------:R0:W-:Y:S04]  /*3f90*/  @P3 STG.E.U16 [R10.64], R19 ;  /* 0x000000130a003986 */ /* 0x0001e8000c101504 */
[----:B------:R0:W-:Y:S04]  /*3fa0*/  @P2 STG.E.U16 [R2.64], R7 ;  /* 0x0000000702002986 */ /* 0x0001e8000c101504 */
[----:B------:R0:W-:Y:S01]  /*3fb0*/  @P1 STG.E.U16 [R4.64], R21 ;  /* 0x0000001504001986 */ /* 0x0001e2000c101504 */
[----:B------:R-:W-:Y:S05]  /*3fc0*/  @!P0 EXIT ;  /* 0x000000000000894d */ /* 0x000fea0003800000 */
[----:B------:R-:W-:-:S05]  /*3fd0*/  PRMT R6, R21, 0x7632, R6 ;  /* 0x0000763215067816 */ /* 0x000fca0000000006 */
[----:B------:R-:W-:Y:S01]  /*3fe0*/  STG.E.U16 [R12.64], R6 ;  /* 0x000000060c007986 */ /* 0x000fe2000c101504 */
[----:B------:R-:W-:Y:S05]  /*3ff0*/  EXIT ;  /* 0x000000000000794d */ /* 0x000fea0003800000 */
.L_x_3:
[----:B------:R-:W-:-:S00]  /*4000*/  BRA `(.L_x_3) ;  /* 0xfffffff000007947 */ /* 0x000fc0000383ffff */
[----:B------:R-:W-:-:S00]  /*4010*/  NOP ;  /* 0x0000000000007918 */ /* 0x000fc00000000000 */
        /* <DEDUP_REMOVED lines=14> */
.L_x_4:


//--------------------- .nv.shared.matmul_kernel  --------------------------
	.section	.nv.shared.matmul_kernel,"aw",@nobits
	.sectionflags	@""
	.align	16
